// auto-generated by cutlass_sweep.conv — config: {"arch": "sm_90", "cluster_m": 2, "cluster_n": 1, "conv_kind": "fprop", "dtype": "bf16", "ndim": 3, "tile_k": 32, "tile_m": 128, "tile_n": 64}
#include "cutlass/cutlass.h"
#include "cute/tensor.hpp"
#include "cutlass/kernel_hardware_info.hpp"
#include "cutlass/conv/convolution.h"
#include "cutlass/conv/dispatch_policy.hpp"
#include "cutlass/conv/collective/collective_builder.hpp"
#include "cutlass/conv/kernel/conv_universal.hpp"
#include "cutlass/conv/device/conv_universal_adapter.hpp"
#include "cutlass/epilogue/collective/collective_builder.hpp"

using namespace cute;
using Elem = cutlass::bfloat16_t;
using Acc  = float;
using LayoutAB = cutlass::layout::TensorNDHWC;
using LayoutC  = cutlass::layout::TensorNDHWC;
constexpr auto ConvOp = cutlass::conv::Operator::kFprop;
using TileShape    = Shape<_128, _64, Shape<_32>>;
using ClusterShape = Shape<_2, _1, _1>;

using CollectiveEpilogue = typename cutlass::epilogue::collective::CollectiveBuilder<
    cutlass::arch::Sm90, cutlass::arch::OpClassTensorOp,
    TileShape, ClusterShape,
    cutlass::epilogue::collective::EpilogueTileAuto,
    Acc, Acc,
    Elem, LayoutC, 128 / cutlass::sizeof_bits<Elem>::value,
    Elem, LayoutC, 128 / cutlass::sizeof_bits<Elem>::value,
    cutlass::epilogue::collective::EpilogueScheduleAuto
  >::CollectiveOp;

using CollectiveMainloop = typename cutlass::conv::collective::CollectiveBuilder<
    cutlass::arch::Sm90, cutlass::arch::OpClassTensorOp, ConvOp,
    Elem, LayoutAB, 128 / cutlass::sizeof_bits<Elem>::value,
    Elem, LayoutAB, 128 / cutlass::sizeof_bits<Elem>::value,
    Acc,
    TileShape, ClusterShape,
    cutlass::conv::collective::StageCountAutoCarveout<
        static_cast<int>(sizeof(typename CollectiveEpilogue::SharedStorage))>,
    cutlass::conv::collective::KernelScheduleAuto
  >::CollectiveOp;

using ProblemShape = cutlass::conv::ConvProblemShape<
    ConvOp, CollectiveMainloop::DispatchPolicy::NumSpatialDimensions>;
using ConvKernel = cutlass::conv::kernel::ConvUniversal<
    ProblemShape, CollectiveMainloop, CollectiveEpilogue>;
using Conv = cutlass::conv::device::ConvUniversalAdapter<ConvKernel>;

auto* _anchor = &cutlass::device_kernel<ConvKernel>;


// ===== COMPILED SASS (sm_90a) =====

	.target	sm_90a

	.elftype	@"ET_EXEC"


//--------------------- .note.nv.tkinfo           --------------------------
	.section	.note.nv.tkinfo,"",@"SHT_NOTE"
	.sectionflags	@"SHF_NOTE_NV_TKINFO"
	.tkinfo
        /*0018*/ 	.word	0x00000002
        /*0030*/ 	.string	""
        /*0030*/ 	.string	"ptxas"
        /*0030*/ 	.string	"Cuda compilation tools, release 13.0, V13.0.88"
        /*0030*/ 	.string	"Build cuda_13.0.r13.0/compiler.36424714_0"
        /*0030*/ 	.string	"-arch sm_90a -m 64 "



//--------------------- .note.nv.cuinfo           --------------------------
	.section	.note.nv.cuinfo,"",@"SHT_NOTE"
	.sectionflags	@"SHF_NOTE_NV_CUINFO"
        /*0018*/ 	.short	0x0002
        /*001a*/ 	.short	0x005a
        /*001c*/ 	.short	0x0082
	.zero		2


//--------------------- .nv.info                  --------------------------
	.section	.nv.info,"",@"SHT_CUDA_INFO"
	.align	4


	//----- nvinfo : EIATTR_REGCOUNT
	.align		4
        /*0000*/ 	.byte	0x04, 0x2f
        /*0002*/ 	.short	(.L_12 - .L_11)
	.align		4
.L_11:
        /*0004*/ 	.word	index@(_ZN7cutlass13device_kernelINS_4conv6kernel13ConvUniversalINS1_16ConvProblemShapeILNS1_8OperatorE0ELi3EEENS1_10collective14CollectiveConvINS1_46MainloopSm90TmaGmmaWarpSpecializedImplicitGemmILS5_0ELi18ELi3EN4cute5tupleIJNSA_1CILi2EEENSC_ILi1EEESE_EEENS1_36KernelImplicitTmaWarpSpecializedSm90ELi1EEENSB_IJNSC_ILi128EEENSC_ILi64EEENSB_IJNSC_ILi32EEEEEEEEENS_10bfloat16_tESN_NSA_8TiledMMAINSA_8MMA_AtomIJNSA_4SM904GMMA27MMA_64x64x16_F32BF16BF16_SSILNSR_5MajorE0ELST_0ELNSR_7ScaleInE1ELSU_1EEEEEENSA_6LayoutINSB_IJSE_SE_SE_EEENSB_IJNSC_ILi0EEESZ_SZ_EEEEENSB_IJNSA_10UnderscoreES12_S12_EEEEENS7_6detail26Sm90ImplicitGemmTileTraitsINSA_20SM90_TMA_LOAD_IM2COLENSA_14ComposedLayoutINSA_7SwizzleILi2ELi4ELi3EEENSA_18smem_ptr_flag_bitsILi16EEENSX_INSB_IJNSB_IJNSC_ILi8EEENSC_ILi16EEEEEENSB_IJSK_SE_EEENSB_IJSE_NSC_ILi18EEEEEEEEENSB_IJNSB_IJSK_NSC_ILi256EEEEEENSB_IJSE_SZ_EEENSB_IJSZ_NSC_ILi4096EEEEEEEEEEEEEvEENS16_INSA_23SM90_TMA_LOAD_MULTICASTENS18_IS1A_S1C_NSX_INSB_IJNSB_IJS1D_S1D_EEES1G_S1I_EEENSB_IJS1L_S1M_NSB_IJSZ_NSC_ILi2048EEEEEEEEEEEEEvEEEENS_8epilogue10collective6detail29Sm90TmaWarpSpecializedAdapterINS24_15DefaultEpilogueISN_NSB_IJNSB_IJllllEEESE_SZ_EEES29_NS23_6thread17LinearCombinationISN_Li1EffLNS2A_9ScaleType4KindE0ELNS_15FloatRoundStyleE2ESN_EENS_4gemm15EpilogueDefaultEEEEEvvEEEEvNT_6ParamsE)
        /*0008*/ 	.word	0x0000005a


	//----- nvinfo : EIATTR_FRAME_SIZE
	.align		4
.L_12:
        /*000c*/ 	.byte	0x04, 0x11
        /*000e*/ 	.short	(.L_14 - .L_13)
	.align		4
.L_13:
        /*0010*/ 	.word	index@(_ZN7cutlass13device_kernelINS_4conv6kernel13ConvUniversalINS1_16ConvProblemShapeILNS1_8OperatorE0ELi3EEENS1_10collective14CollectiveConvINS1_46MainloopSm90TmaGmmaWarpSpecializedImplicitGemmILS5_0ELi18ELi3EN4cute5tupleIJNSA_1CILi2EEENSC_ILi1EEESE_EEENS1_36KernelImplicitTmaWarpSpecializedSm90ELi1EEENSB_IJNSC_ILi128EEENSC_ILi64EEENSB_IJNSC_ILi32EEEEEEEEENS_10bfloat16_tESN_NSA_8TiledMMAINSA_8MMA_AtomIJNSA_4SM904GMMA27MMA_64x64x16_F32BF16BF16_SSILNSR_5MajorE0ELST_0ELNSR_7ScaleInE1ELSU_1EEEEEENSA_6LayoutINSB_IJSE_SE_SE_EEENSB_IJNSC_ILi0EEESZ_SZ_EEEEENSB_IJNSA_10UnderscoreES12_S12_EEEEENS7_6detail26Sm90ImplicitGemmTileTraitsINSA_20SM90_TMA_LOAD_IM2COLENSA_14ComposedLayoutINSA_7SwizzleILi2ELi4ELi3EEENSA_18smem_ptr_flag_bitsILi16EEENSX_INSB_IJNSB_IJNSC_ILi8EEENSC_ILi16EEEEEENSB_IJSK_SE_EEENSB_IJSE_NSC_ILi18EEEEEEEEENSB_IJNSB_IJSK_NSC_ILi256EEEEEENSB_IJSE_SZ_EEENSB_IJSZ_NSC_ILi4096EEEEEEEEEEEEEvEENS16_INSA_23SM90_TMA_LOAD_MULTICASTENS18_IS1A_S1C_NSX_INSB_IJNSB_IJS1D_S1D_EEES1G_S1I_EEENSB_IJS1L_S1M_NSB_IJSZ_NSC_ILi2048EEEEEEEEEEEEEvEEEENS_8epilogue10collective6detail29Sm90TmaWarpSpecializedAdapterINS24_15DefaultEpilogueISN_NSB_IJNSB_IJllllEEESE_SZ_EEES29_NS23_6thread17LinearCombinationISN_Li1EffLNS2A_9ScaleType4KindE0ELNS_15FloatRoundStyleE2ESN_EENS_4gemm15EpilogueDefaultEEEEEvvEEEEvNT_6ParamsE)
        /*0014*/ 	.word	0x00000000


	//----- nvinfo : EIATTR_MIN_STACK_SIZE
	.align		4
.L_14:
        /*0018*/ 	.byte	0x04, 0x12
        /*001a*/ 	.short	(.L_16 - .L_15)
	.align		4
.L_15:
        /*001c*/ 	.word	index@(_ZN7cutlass13device_kernelINS_4conv6kernel13ConvUniversalINS1_16ConvProblemShapeILNS1_8OperatorE0ELi3EEENS1_10collective14CollectiveConvINS1_46MainloopSm90TmaGmmaWarpSpecializedImplicitGemmILS5_0ELi18ELi3EN4cute5tupleIJNSA_1CILi2EEENSC_ILi1EEESE_EEENS1_36KernelImplicitTmaWarpSpecializedSm90ELi1EEENSB_IJNSC_ILi128EEENSC_ILi64EEENSB_IJNSC_ILi32EEEEEEEEENS_10bfloat16_tESN_NSA_8TiledMMAINSA_8MMA_AtomIJNSA_4SM904GMMA27MMA_64x64x16_F32BF16BF16_SSILNSR_5MajorE0ELST_0ELNSR_7ScaleInE1ELSU_1EEEEEENSA_6LayoutINSB_IJSE_SE_SE_EEENSB_IJNSC_ILi0EEESZ_SZ_EEEEENSB_IJNSA_10UnderscoreES12_S12_EEEEENS7_6detail26Sm90ImplicitGemmTileTraitsINSA_20SM90_TMA_LOAD_IM2COLENSA_14ComposedLayoutINSA_7SwizzleILi2ELi4ELi3EEENSA_18smem_ptr_flag_bitsILi16EEENSX_INSB_IJNSB_IJNSC_ILi8EEENSC_ILi16EEEEEENSB_IJSK_SE_EEENSB_IJSE_NSC_ILi18EEEEEEEEENSB_IJNSB_IJSK_NSC_ILi256EEEEEENSB_IJSE_SZ_EEENSB_IJSZ_NSC_ILi4096EEEEEEEEEEEEEvEENS16_INSA_23SM90_TMA_LOAD_MULTICASTENS18_IS1A_S1C_NSX_INSB_IJNSB_IJS1D_S1D_EEES1G_S1I_EEENSB_IJS1L_S1M_NSB_IJSZ_NSC_ILi2048EEEEEEEEEEEEEvEEEENS_8epilogue10collective6detail29Sm90TmaWarpSpecializedAdapterINS24_15DefaultEpilogueISN_NSB_IJNSB_IJllllEEESE_SZ_EEES29_NS23_6thread17LinearCombinationISN_Li1EffLNS2A_9ScaleType4KindE0ELNS_15FloatRoundStyleE2ESN_EENS_4gemm15EpilogueDefaultEEEEEvvEEEEvNT_6ParamsE)
        /*0020*/ 	.word	0x00000000
.L_16:


//--------------------- .nv.compat                --------------------------
	.section	.nv.compat,"",@"SHT_CUDA_COMPAT_INFO"
	.align	4
        /*0000*/ 	.byte	0x02, 0x09, 0x01, 0x00, 0x02, 0x02, 0x04, 0x00, 0x02, 0x05, 0x05, 0x00, 0x03, 0x07, 0x01, 0x01
        /*0010*/ 	.byte	0x02, 0x03, 0x01, 0x00, 0x02, 0x06, 0x01, 0x00, 0x04, 0x0b, 0x08, 0x00, 0x00, 0x00, 0x00, 0x00
        /*0020*/ 	.byte	0x00, 0x00, 0x00, 0x00


//--------------------- .nv.info._ZN7cutlass13device_kernelINS_4conv6kernel13ConvUniversalINS1_16ConvProblemShapeILNS1_8OperatorE0ELi3EEENS1_10collective14CollectiveConvINS1_46MainloopSm90TmaGmmaWarpSpecializedImplicitGemmILS5_0ELi18ELi3EN4cute5tupleIJNSA_1CILi2EEENSC_ILi1EEESE_EEENS1_36KernelImplicitTmaWarpSpecializedSm90ELi1EEENSB_IJNSC_ILi128EEENSC_ILi64EEENSB_IJNSC_ILi32EEEEEEEEENS_10bfloat16_tESN_NSA_8TiledMMAINSA_8MMA_AtomIJNSA_4SM904GMMA27MMA_64x64x16_F32BF16BF16_SSILNSR_5MajorE0ELST_0ELNSR_7ScaleInE1ELSU_1EEEEEENSA_6LayoutINSB_IJSE_SE_SE_EEENSB_IJNSC_ILi0EEESZ_SZ_EEEEENSB_IJNSA_10UnderscoreES12_S12_EEEEENS7_6detail26Sm90ImplicitGemmTileTraitsINSA_20SM90_TMA_LOAD_IM2COLENSA_14ComposedLayoutINSA_7SwizzleILi2ELi4ELi3EEENSA_18smem_ptr_flag_bitsILi16EEENSX_INSB_IJNSB_IJNSC_ILi8EEENSC_ILi16EEEEEENSB_IJSK_SE_EEENSB_IJSE_NSC_ILi18EEEEEEEEENSB_IJNSB_IJSK_NSC_ILi256EEEEEENSB_IJSE_SZ_EEENSB_IJSZ_NSC_ILi4096EEEEEEEEEEEEEvEENS16_INSA_23SM90_TMA_LOAD_MULTICASTENS18_IS1A_S1C_NSX_INSB_IJNSB_IJS1D_S1D_EEES1G_S1I_EEENSB_IJS1L_S1M_NSB_IJSZ_NSC_ILi2048EEEEEEEEEEEEEvEEEENS_8epilogue10collective6detail29Sm90TmaWarpSpecializedAdapterINS24_15DefaultEpilogueISN_NSB_IJNSB_IJllllEEESE_SZ_EEES29_NS23_6thread17LinearCombinationISN_Li1EffLNS2A_9ScaleType4KindE0ELNS_15FloatRoundStyleE2ESN_EENS_4gemm15EpilogueDefaultEEEEEvvEEEEvNT_6ParamsE --------------------------
	.section	.nv.info._ZN7cutlass13device_kernelINS_4conv6kernel13ConvUniversalINS1_16ConvProblemShapeILNS1_8OperatorE0ELi3EEENS1_10collective14CollectiveConvINS1_46MainloopSm90TmaGmmaWarpSpecializedImplicitGemmILS5_0ELi18ELi3EN4cute5tupleIJNSA_1CILi2EEENSC_ILi1EEESE_EEENS1_36KernelImplicitTmaWarpSpecializedSm90ELi1EEENSB_IJNSC_ILi128EEENSC_ILi64EEENSB_IJNSC_ILi32EEEEEEEEENS_10bfloat16_tESN_NSA_8TiledMMAINSA_8MMA_AtomIJNSA_4SM904GMMA27MMA_64x64x16_F32BF16BF16_SSILNSR_5MajorE0ELST_0ELNSR_7ScaleInE1ELSU_1EEEEEENSA_6LayoutINSB_IJSE_SE_SE_EEENSB_IJNSC_ILi0EEESZ_SZ_EEEEENSB_IJNSA_10UnderscoreES12_S12_EEEEENS7_6detail26Sm90ImplicitGemmTileTraitsINSA_20SM90_TMA_LOAD_IM2COLENSA_14ComposedLayoutINSA_7SwizzleILi2ELi4ELi3EEENSA_18smem_ptr_flag_bitsILi16EEENSX_INSB_IJNSB_IJNSC_ILi8EEENSC_ILi16EEEEEENSB_IJSK_SE_EEENSB_IJSE_NSC_ILi18EEEEEEEEENSB_IJNSB_IJSK_NSC_ILi256EEEEEENSB_IJSE_SZ_EEENSB_IJSZ_NSC_ILi4096EEEEEEEEEEEEEvEENS16_INSA_23SM90_TMA_LOAD_MULTICASTENS18_IS1A_S1C_NSX_INSB_IJNSB_IJS1D_S1D_EEES1G_S1I_EEENSB_IJS1L_S1M_NSB_IJSZ_NSC_ILi2048EEEEEEEEEEEEEvEEEENS_8epilogue10collective6detail29Sm90TmaWarpSpecializedAdapterINS24_15DefaultEpilogueISN_NSB_IJNSB_IJllllEEESE_SZ_EEES29_NS23_6thread17LinearCombinationISN_Li1EffLNS2A_9ScaleType4KindE0ELNS_15FloatRoundStyleE2ESN_EENS_4gemm15EpilogueDefaultEEEEEvvEEEEvNT_6ParamsE,"",@"SHT_CUDA_INFO"
	.sectionflags	@""
	.align	4


	//----- nvinfo : EIATTR_CUDA_API_VERSION
	.align		4
        /*0000*/ 	.byte	0x04, 0x37
        /*0002*/ 	.short	(.L_18 - .L_17)
.L_17:
        /*0004*/ 	.word	0x00000082


	//----- nvinfo : EIATTR_KPARAM_INFO
	.align		4
.L_18:
        /*0008*/ 	.byte	0x04, 0x17
        /*000a*/ 	.short	(.L_20 - .L_19)
.L_19:
        /*000c*/ 	.word	0x00000000
        /*0010*/ 	.short	0x0000
        /*0012*/ 	.short	0x0070
        /*0014*/ 	.byte	0x00, 0xf0, 0x01, 0x10


	//----- nvinfo : EIATTR_SPARSE_MMA_MASK
	.align		4
.L_20:
        /*0018*/ 	.byte	0x03, 0x50
        /*001a*/ 	.short	0x0000


	//----- nvinfo : EIATTR_MAXREG_COUNT
	.align		4
        /*001c*/ 	.byte	0x03, 0x1b
        /*001e*/ 	.short	0x00ff


	//----- nvinfo : EIATTR_NUM_BARRIERS
	.align		4
        /*0020*/ 	.byte	0x02, 0x4c
        /*0022*/ 	.byte	0x01
	.zero		1


	//----- nvinfo : EIATTR_MERCURY_ISA_VERSION
	.align		4
        /*0024*/ 	.byte	0x03, 0x5f
        /*0026*/ 	.short	0x0101


	//----- nvinfo : EIATTR_COOP_GROUP_MASK_REGIDS
	.align		4
        /*0028*/ 	.byte	0x04, 0x29
        /*002a*/ 	.short	(.L_22 - .L_21)


	//   ....[0]....
.L_21:
        /*002c*/ 	.word	0xffffffff


	//   ....[1]....
        /*0030*/ 	.word	0xffffffff


	//   ....[2]....
        /*0034*/ 	.word	0xffffffff


	//   ....[3]....
        /*0038*/ 	.word	0xffffffff


	//----- nvinfo : EIATTR_COOP_GROUP_INSTR_OFFSETS
	.align		4
.L_22:
        /*003c*/ 	.byte	0x04, 0x28
        /*003e*/ 	.short	(.L_24 - .L_23)


	//   ....[0]....
.L_23:
        /*0040*/ 	.word	0x00000070


	//   ....[1]....
        /*0044*/ 	.word	0x00000080


	//   ....[2]....
        /*0048*/ 	.word	0x00000140


	//   ....[3]....
        /*004c*/ 	.word	0x00000890


	//----- nvinfo : EIATTR_MBARRIER_INSTR_OFFSETS
	.align		4
.L_24:
        /*0050*/ 	.byte	0x04, 0x39
        /*0052*/ 	.short	(.L_26 - .L_25)


	//   ....[0]....
.L_25:
        /*0054*/ 	.word	0x00000310
        /*0058*/ 	.word	0x000000ff
        /*005c*/ 	.word	0x00036000
        /*0060*/ 	.short	0x0100
        /*0062*/ 	.byte	0x08
	.zero		1


	//   ....[1]....
        /*0064*/ 	.word	0x00000320
        /*0068*/ 	.word	0x000000ff
        /*006c*/ 	.word	0x00036090
        /*0070*/ 	.short	0x0100
        /*0072*/ 	.byte	0x08
	.zero		1


	//   ....[2]....
        /*0074*/ 	.word	0x00000330
        /*0078*/ 	.word	0x000000ff
        /*007c*/ 	.word	0x00036008
        /*0080*/ 	.short	0x0100
        /*0082*/ 	.byte	0x08
	.zero		1


	//   ....[3]....
        /*0084*/ 	.word	0x00000340
        /*0088*/ 	.word	0x000000ff
        /*008c*/ 	.word	0x00036098
        /*0090*/ 	.short	0x0100
        /*0092*/ 	.byte	0x08
	.zero		1


	//   ....[4]....
        /*0094*/ 	.word	0x00000350
        /*0098*/ 	.word	0x000000ff
        /*009c*/ 	.word	0x00036010
        /*00a0*/ 	.short	0x0100
        /*00a2*/ 	.byte	0x08
	.zero		1


	//   ....[5]....
        /*00a4*/ 	.word	0x00000360
        /*00a8*/ 	.word	0x000000ff
        /*00ac*/ 	.word	0x000360a0
        /*00b0*/ 	.short	0x0100
        /*00b2*/ 	.byte	0x08
	.zero		1


	//   ....[6]....
        /*00b4*/ 	.word	0x00000370
        /*00b8*/ 	.word	0x000000ff
        /*00bc*/ 	.word	0x00036018
        /*00c0*/ 	.short	0x0100
        /*00c2*/ 	.byte	0x08
	.zero		1


	//   ....[7]....
        /*00c4*/ 	.word	0x00000380
        /*00c8*/ 	.word	0x000000ff
        /*00cc*/ 	.word	0x000360a8
        /*00d0*/ 	.short	0x0100
        /*00d2*/ 	.byte	0x08
	.zero		1


	//   ....[8]....
        /*00d4*/ 	.word	0x00000390
        /*00d8*/ 	.word	0x000000ff
        /*00dc*/ 	.word	0x00036020
        /*00e0*/ 	.short	0x0100
        /*00e2*/ 	.byte	0x08
	.zero		1


	//   ....[9]....
        /*00e4*/ 	.word	0x000003a0
        /*00e8*/ 	.word	0x000000ff
        /*00ec*/ 	.word	0x000360b0
        /*00f0*/ 	.short	0x0100
        /*00f2*/ 	.byte	0x08
	.zero		1


	//   ....[10]....
        /*00f4*/ 	.word	0x000003b0
        /*00f8*/ 	.word	0x000000ff
        /*00fc*/ 	.word	0x00036028
        /*0100*/ 	.short	0x0100
        /*0102*/ 	.byte	0x08
	.zero		1


	//   ....[11]....
        /*0104*/ 	.word	0x000003c0
        /*0108*/ 	.word	0x000000ff
        /*010c*/ 	.word	0x000360b8
        /*0110*/ 	.short	0x0100
        /*0112*/ 	.byte	0x08
	.zero		1


	//   ....[12]....
        /*0114*/ 	.word	0x000003d0
        /*0118*/ 	.word	0x000000ff
        /*011c*/ 	.word	0x00036030
        /*0120*/ 	.short	0x0100
        /*0122*/ 	.byte	0x08
	.zero		1


	//   ....[13]....
        /*0124*/ 	.word	0x000003e0
        /*0128*/ 	.word	0x000000ff
        /*012c*/ 	.word	0x000360c0
        /*0130*/ 	.short	0x0100
        /*0132*/ 	.byte	0x08
	.zero		1


	//   ....[14]....
        /*0134*/ 	.word	0x000003f0
        /*0138*/ 	.word	0x000000ff
        /*013c*/ 	.word	0x00036038
        /*0140*/ 	.short	0x0100
        /*0142*/ 	.byte	0x08
	.zero		1


	//   ....[15]....
        /*0144*/ 	.word	0x00000400
        /*0148*/ 	.word	0x000000ff
        /*014c*/ 	.word	0x000360c8
        /*0150*/ 	.short	0x0100
        /*0152*/ 	.byte	0x08
	.zero		1


	//   ....[16]....
        /*0154*/ 	.word	0x00000410
        /*0158*/ 	.word	0x000000ff
        /*015c*/ 	.word	0x00036040
        /*0160*/ 	.short	0x0100
        /*0162*/ 	.byte	0x08
	.zero		1


	//   ....[17]....
        /*0164*/ 	.word	0x00000420
        /*0168*/ 	.word	0x000000ff
        /*016c*/ 	.word	0x000360d0
        /*0170*/ 	.short	0x0100
        /*0172*/ 	.byte	0x08
	.zero		1


	//   ....[18]....
        /*0174*/ 	.word	0x00000430
        /*0178*/ 	.word	0x000000ff
        /*017c*/ 	.word	0x00036048
        /*0180*/ 	.short	0x0100
        /*0182*/ 	.byte	0x08
	.zero		1


	//   ....[19]....
        /*0184*/ 	.word	0x00000440
        /*0188*/ 	.word	0x000000ff
        /*018c*/ 	.word	0x000360d8
        /*0190*/ 	.short	0x0100
        /*0192*/ 	.byte	0x08
	.zero		1


	//   ....[20]....
        /*0194*/ 	.word	0x00000450
        /*0198*/ 	.word	0x000000ff
        /*019c*/ 	.word	0x00036050
        /*01a0*/ 	.short	0x0100
        /*01a2*/ 	.byte	0x08
	.zero		1


	//   ....[21]....
        /*01a4*/ 	.word	0x00000460
        /*01a8*/ 	.word	0x000000ff
        /*01ac*/ 	.word	0x000360e0
        /*01b0*/ 	.short	0x0100
        /*01b2*/ 	.byte	0x08
	.zero		1


	//   ....[22]....
        /*01b4*/ 	.word	0x00000470
        /*01b8*/ 	.word	0x000000ff
        /*01bc*/ 	.word	0x00036058
        /*01c0*/ 	.short	0x0100
        /*01c2*/ 	.byte	0x08
	.zero		1


	//   ....[23]....
        /*01c4*/ 	.word	0x00000480
        /*01c8*/ 	.word	0x000000ff
        /*01cc*/ 	.word	0x000360e8
        /*01d0*/ 	.short	0x0100
        /*01d2*/ 	.byte	0x08
	.zero		1


	//   ....[24]....
        /*01d4*/ 	.word	0x00000490
        /*01d8*/ 	.word	0x000000ff
        /*01dc*/ 	.word	0x00036060
        /*01e0*/ 	.short	0x0100
        /*01e2*/ 	.byte	0x08
	.zero		1


	//   ....[25]....
        /*01e4*/ 	.word	0x000004a0
        /*01e8*/ 	.word	0x000000ff
        /*01ec*/ 	.word	0x000360f0
        /*01f0*/ 	.short	0x0100
        /*01f2*/ 	.byte	0x08
	.zero		1


	//   ....[26]....
        /*01f4*/ 	.word	0x000004b0
        /*01f8*/ 	.word	0x000000ff
        /*01fc*/ 	.word	0x00036068
        /*0200*/ 	.short	0x0100
        /*0202*/ 	.byte	0x08
	.zero		1


	//   ....[27]....
        /*0204*/ 	.word	0x000004c0
        /*0208*/ 	.word	0x000000ff
        /*020c*/ 	.word	0x000360f8
        /*0210*/ 	.short	0x0100
        /*0212*/ 	.byte	0x08
	.zero		1


	//   ....[28]....
        /*0214*/ 	.word	0x000004d0
        /*0218*/ 	.word	0x000000ff
        /*021c*/ 	.word	0x00036070
        /*0220*/ 	.short	0x0100
        /*0222*/ 	.byte	0x08
	.zero		1


	//   ....[29]....
        /*0224*/ 	.word	0x000004e0
        /*0228*/ 	.word	0x000000ff
        /*022c*/ 	.word	0x00036100
        /*0230*/ 	.short	0x0100
        /*0232*/ 	.byte	0x08
	.zero		1


	//   ....[30]....
        /*0234*/ 	.word	0x000004f0
        /*0238*/ 	.word	0x000000ff
        /*023c*/ 	.word	0x00036078
        /*0240*/ 	.short	0x0100
        /*0242*/ 	.byte	0x08
	.zero		1


	//   ....[31]....
        /*0244*/ 	.word	0x00000500
        /*0248*/ 	.word	0x000000ff
        /*024c*/ 	.word	0x00036108
        /*0250*/ 	.short	0x0100
        /*0252*/ 	.byte	0x08
	.zero		1


	//   ....[32]....
        /*0254*/ 	.word	0x00000510
        /*0258*/ 	.word	0x000000ff
        /*025c*/ 	.word	0x00036080
        /*0260*/ 	.short	0x0100
        /*0262*/ 	.byte	0x08
	.zero		1


	//   ....[33]....
        /*0264*/ 	.word	0x00000520
        /*0268*/ 	.word	0x000000ff
        /*026c*/ 	.word	0x00036110
        /*0270*/ 	.short	0x0100
        /*0272*/ 	.byte	0x08
	.zero		1


	//   ....[34]....
        /*0274*/ 	.word	0x00000530
        /*0278*/ 	.word	0x000000ff
        /*027c*/ 	.word	0x00036088
        /*0280*/ 	.short	0x0100
        /*0282*/ 	.byte	0x08
	.zero		1


	//   ....[35]....
        /*0284*/ 	.word	0x00000540
        /*0288*/ 	.word	0x000000ff
        /*028c*/ 	.word	0x00036118
        /*0290*/ 	.short	0x0100
        /*0292*/ 	.byte	0x08
	.zero		1


	//   ....[36]....
        /*0294*/ 	.word	0x00000f00
        /*0298*/ 	.word	0x00000007
        /*029c*/ 	.word	0x00036000
        /*02a0*/ 	.short	0x010a
        /*02a2*/ 	.byte	0x3f
	.zero		1


	//   ....[37]....
        /*02a4*/ 	.word	0x00001280
        /*02a8*/ 	.word	0x00000009
        /*02ac*/ 	.word	0x00036000
        /*02b0*/ 	.short	0x010a
        /*02b2*/ 	.byte	0x3f
	.zero		1


	//   ....[38]....
        /*02b4*/ 	.word	0x00001480
        /*02b8*/ 	.word	0x00000009
        /*02bc*/ 	.word	0x00000000
        /*02c0*/ 	.short	0x0101
        /*02c2*/ 	.byte	0x3f
	.zero		1


	//   ....[39]....
        /*02c4*/ 	.word	0x000016b0
        /*02c8*/ 	.word	0x00000003
        /*02cc*/ 	.word	0x00000000
        /*02d0*/ 	.short	0x0101
        /*02d2*/ 	.byte	0x3f
	.zero		1


	//   ....[40]....
        /*02d4*/ 	.word	0x000064a0
        /*02d8*/ 	.word	0x0000000d
        /*02dc*/ 	.word	0x00036090
        /*02e0*/ 	.short	0x010a
        /*02e2*/ 	.byte	0x3f
	.zero		1


	//   ....[41]....
        /*02e4*/ 	.word	0x00006cb0
        /*02e8*/ 	.word	0x00000002
        /*02ec*/ 	.word	0x00000000
        /*02f0*/ 	.short	0x010a
        /*02f2*/ 	.byte	0x3f
	.zero		1


	//   ....[42]....
        /*02f4*/ 	.word	0x00006d60
        /*02f8*/ 	.word	0x00000002
        /*02fc*/ 	.word	0x00000000
        /*0300*/ 	.short	0x010a
        /*0302*/ 	.byte	0x3f
	.zero		1


	//   ....[43]....
        /*0304*/ 	.word	0x00006e10
        /*0308*/ 	.word	0x00000002
        /*030c*/ 	.word	0x00000000
        /*0310*/ 	.short	0x010a
        /*0312*/ 	.byte	0x3f
	.zero		1


	//   ....[44]....
        /*0314*/ 	.word	0x00006ec0
        /*0318*/ 	.word	0x00000002
        /*031c*/ 	.word	0x00000000
        /*0320*/ 	.short	0x010a
        /*0322*/ 	.byte	0x3f
	.zero		1


	//   ....[45]....
        /*0324*/ 	.word	0x00006f70
        /*0328*/ 	.word	0x00000002
        /*032c*/ 	.word	0x00000000
        /*0330*/ 	.short	0x010a
        /*0332*/ 	.byte	0x3f
	.zero		1


	//   ....[46]....
        /*0334*/ 	.word	0x00007020
        /*0338*/ 	.word	0x00000002
        /*033c*/ 	.word	0x00000000
        /*0340*/ 	.short	0x010a
        /*0342*/ 	.byte	0x3f
	.zero		1


	//   ....[47]....
        /*0344*/ 	.word	0x000070d0
        /*0348*/ 	.word	0x00000002
        /*034c*/ 	.word	0x00000000
        /*0350*/ 	.short	0x010a
        /*0352*/ 	.byte	0x3f
	.zero		1


	//   ....[48]....
        /*0354*/ 	.word	0x00007180
        /*0358*/ 	.word	0x00000002
        /*035c*/ 	.word	0x00000000
        /*0360*/ 	.short	0x010a
        /*0362*/ 	.byte	0x3f
	.zero		1


	//   ....[49]....
        /*0364*/ 	.word	0x00007230
        /*0368*/ 	.word	0x00000002
        /*036c*/ 	.word	0x00000000
        /*0370*/ 	.short	0x010a
        /*0372*/ 	.byte	0x3f
	.zero		1


	//   ....[50]....
        /*0374*/ 	.word	0x000072e0
        /*0378*/ 	.word	0x00000002
        /*037c*/ 	.word	0x00000000
        /*0380*/ 	.short	0x010a
        /*0382*/ 	.byte	0x3f
	.zero		1


	//   ....[51]....
        /*0384*/ 	.word	0x00007390
        /*0388*/ 	.word	0x00000002
        /*038c*/ 	.word	0x00000000
        /*0390*/ 	.short	0x010a
        /*0392*/ 	.byte	0x3f
	.zero		1


	//   ....[52]....
        /*0394*/ 	.word	0x00007440
        /*0398*/ 	.word	0x00000002
        /*039c*/ 	.word	0x00000000
        /*03a0*/ 	.short	0x010a
        /*03a2*/ 	.byte	0x3f
	.zero		1


	//   ....[53]....
        /*03a4*/ 	.word	0x000074f0
        /*03a8*/ 	.word	0x00000002
        /*03ac*/ 	.word	0x00000000
        /*03b0*/ 	.short	0x010a
        /*03b2*/ 	.byte	0x3f
	.zero		1


	//   ....[54]....
        /*03b4*/ 	.word	0x000075a0
        /*03b8*/ 	.word	0x00000002
        /*03bc*/ 	.word	0x00000000
        /*03c0*/ 	.short	0x010a
        /*03c2*/ 	.byte	0x3f
	.zero		1


	//   ....[55]....
        /*03c4*/ 	.word	0x00007650
        /*03c8*/ 	.word	0x00000002
        /*03cc*/ 	.word	0x00000000
        /*03d0*/ 	.short	0x010a
        /*03d2*/ 	.byte	0x3f
	.zero		1


	//   ....[56]....
        /*03d4*/ 	.word	0x00007700
        /*03d8*/ 	.word	0x00000002
        /*03dc*/ 	.word	0x00000000
        /*03e0*/ 	.short	0x010a
        /*03e2*/ 	.byte	0x3f
	.zero		1


	//   ....[57]....
        /*03e4*/ 	.word	0x000077b0
        /*03e8*/ 	.word	0x00000002
        /*03ec*/ 	.word	0x00000000
        /*03f0*/ 	.short	0x010a
        /*03f2*/ 	.byte	0x3f
	.zero		1


	//   ....[58]....
        /*03f4*/ 	.word	0x00007860
        /*03f8*/ 	.word	0x00000005
        /*03fc*/ 	.word	0x00000000
        /*0400*/ 	.short	0x010a
        /*0402*/ 	.byte	0x3f
	.zero		1


	//----- nvinfo : EIATTR_NUM_MBARRIERS
	.align		4
.L_26:
        /*0404*/ 	.byte	0x03, 0x38
        /*0406*/ 	.short	0x0024


	//----- nvinfo : EIATTR_EXIT_INSTR_OFFSETS
	.align		4
        /*0408*/ 	.byte	0x04, 0x1c
        /*040a*/ 	.short	(.L_28 - .L_27)


	//   ....[0]....
.L_27:
        /*040c*/ 	.word	0x00000c30


	//   ....[1]....
        /*0410*/ 	.word	0x00001810


	//   ....[2]....
        /*0414*/ 	.word	0x00004be0


	//   ....[3]....
        /*0418*/ 	.word	0x00004c10


	//   ....[4]....
        /*041c*/ 	.word	0x00006270


	//   ....[5]....
        /*0420*/ 	.word	0x000062a0


	//   ....[6]....
        /*0424*/ 	.word	0x000062c0


	//   ....[7]....
        /*0428*/ 	.word	0x00006ba0


	//   ....[8]....
        /*042c*/ 	.word	0x00007890


	//----- nvinfo : EIATTR_MAX_THREADS
	.align		4
.L_28:
        /*0430*/ 	.byte	0x04, 0x05
        /*0432*/ 	.short	(.L_30 - .L_29)
.L_29:
        /*0434*/ 	.word	0x00000100
        /*0438*/ 	.word	0x00000001
        /*043c*/ 	.word	0x00000001


	//----- nvinfo : EIATTR_CRS_STACK_SIZE
	.align		4
.L_30:
        /*0440*/ 	.byte	0x04, 0x1e
        /*0442*/ 	.short	(.L_32 - .L_31)
.L_31:
        /*0444*/ 	.word	0x00000000


	//----- nvinfo : EIATTR_CBANK_PARAM_SIZE
	.align		4
.L_32:
        /*0448*/ 	.byte	0x03, 0x19
        /*044a*/ 	.short	0x0470


	//----- nvinfo : EIATTR_PARAM_CBANK
	.align		4
        /*044c*/ 	.byte	0x04, 0x0a
        /*044e*/ 	.short	(.L_34 - .L_33)
	.align		4
.L_33:
        /*0450*/ 	.word	index@(.nv.constant0._ZN7cutlass13device_kernelINS_4conv6kernel13ConvUniversalINS1_16ConvProblemShapeILNS1_8OperatorE0ELi3EEENS1_10collective14CollectiveConvINS1_46MainloopSm90TmaGmmaWarpSpecializedImplicitGemmILS5_0ELi18ELi3EN4cute5tupleIJNSA_1CILi2EEENSC_ILi1EEESE_EEENS1_36KernelImplicitTmaWarpSpecializedSm90ELi1EEENSB_IJNSC_ILi128EEENSC_ILi64EEENSB_IJNSC_ILi32EEEEEEEEENS_10bfloat16_tESN_NSA_8TiledMMAINSA_8MMA_AtomIJNSA_4SM904GMMA27MMA_64x64x16_F32BF16BF16_SSILNSR_5MajorE0ELST_0ELNSR_7ScaleInE1ELSU_1EEEEEENSA_6LayoutINSB_IJSE_SE_SE_EEENSB_IJNSC_ILi0EEESZ_SZ_EEEEENSB_IJNSA_10UnderscoreES12_S12_EEEEENS7_6detail26Sm90ImplicitGemmTileTraitsINSA_20SM90_TMA_LOAD_IM2COLENSA_14ComposedLayoutINSA_7SwizzleILi2ELi4ELi3EEENSA_18smem_ptr_flag_bitsILi16EEENSX_INSB_IJNSB_IJNSC_ILi8EEENSC_ILi16EEEEEENSB_IJSK_SE_EEENSB_IJSE_NSC_ILi18EEEEEEEEENSB_IJNSB_IJSK_NSC_ILi256EEEEEENSB_IJSE_SZ_EEENSB_IJSZ_NSC_ILi4096EEEEEEEEEEEEEvEENS16_INSA_23SM90_TMA_LOAD_MULTICASTENS18_IS1A_S1C_NSX_INSB_IJNSB_IJS1D_S1D_EEES1G_S1I_EEENSB_IJS1L_S1M_NSB_IJSZ_NSC_ILi2048EEEEEEEEEEEEEvEEEENS_8epilogue10collective6detail29Sm90TmaWarpSpecializedAdapterINS24_15DefaultEpilogueISN_NSB_IJNSB_IJllllEEESE_SZ_EEES29_NS23_6thread17LinearCombinationISN_Li1EffLNS2A_9ScaleType4KindE0ELNS_15FloatRoundStyleE2ESN_EENS_4gemm15EpilogueDefaultEEEEEvvEEEEvNT_6ParamsE)
        /*0454*/ 	.short	0x0210
        /*0456*/ 	.short	0x0470


	//----- nvinfo : EIATTR_SW_WAR
	.align		4
.L_34:
        /*0458*/ 	.byte	0x04, 0x36
        /*045a*/ 	.short	(.L_36 - .L_35)
.L_35:
        /*045c*/ 	.word	0x00000008
.L_36:


//--------------------- .nv.callgraph             --------------------------
	.section	.nv.callgraph,"",@"SHT_CUDA_CALLGRAPH"
	.align	4
	.sectionentsize	8
	.align		4
        /*0000*/ 	.word	0x00000000
	.align		4
        /*0004*/ 	.word	0xffffffff
	.align		4
        /*0008*/ 	.word	0x00000000
	.align		4
        /*000c*/ 	.word	0xfffffffe
	.align		4
        /*0010*/ 	.word	0x00000000
	.align		4
        /*0014*/ 	.word	0xfffffffd
	.align		4
        /*0018*/ 	.word	0x00000000
	.align		4
        /*001c*/ 	.word	0xfffffffc


//--------------------- .nv.constant4             --------------------------
	.section	.nv.constant4,"a",@progbits
	.align	8
	.align		8
.nv.constant4:
        /*0000*/ 	.dword	_ZN39_INTERNAL_860e6618_4_k_cu_7fa13281_29624cuda3std3__45__cpo5beginE
	.align		8
        /*0008*/ 	.dword	_ZN39_INTERNAL_860e6618_4_k_cu_7fa13281_29624cuda3std3__45__cpo3endE
	.align		8
        /*0010*/ 	.dword	_ZN39_INTERNAL_860e6618_4_k_cu_7fa13281_29624cuda3std3__45__cpo6cbeginE
	.align		8
        /*0018*/ 	.dword	_ZN39_INTERNAL_860e6618_4_k_cu_7fa13281_29624cuda3std3__45__cpo4cendE
	.align		8
        /*0020*/ 	.dword	_ZN39_INTERNAL_860e6618_4_k_cu_7fa13281_29624cuda3std3__441_GLOBAL__N__860e6618_4_k_cu_7fa13281_29626ignoreE
	.align		8
        /*0028*/ 	.dword	_ZN39_INTERNAL_860e6618_4_k_cu_7fa13281_29624cuda3std3__419piecewise_constructE
	.align		8
        /*0030*/ 	.dword	_ZN39_INTERNAL_860e6618_4_k_cu_7fa13281_29624cuda3std3__48in_placeE
	.align		8
        /*0038*/ 	.dword	_ZN39_INTERNAL_860e6618_4_k_cu_7fa13281_29624cuda3std6ranges3__45__cpo4swapE
	.align		8
        /*0040*/ 	.dword	_ZN39_INTERNAL_860e6618_4_k_cu_7fa13281_29624cuda3std6ranges3__45__cpo9iter_moveE
	.align		8
        /*0048*/ 	.dword	_ZN39_INTERNAL_860e6618_4_k_cu_7fa13281_29624cute7productE
	.align		8
        /*0050*/ 	.dword	_ZN39_INTERNAL_860e6618_4_k_cu_7fa13281_29624cute1_E


//--------------------- .text._ZN7cutlass13device_kernelINS_4conv6kernel13ConvUniversalINS1_16ConvProblemShapeILNS1_8OperatorE0ELi3EEENS1_10collective14CollectiveConvINS1_46MainloopSm90TmaGmmaWarpSpecializedImplicitGemmILS5_0ELi18ELi3EN4cute5tupleIJNSA_1CILi2EEENSC_ILi1EEESE_EEENS1_36KernelImplicitTmaWarpSpecializedSm90ELi1EEENSB_IJNSC_ILi128EEENSC_ILi64EEENSB_IJNSC_ILi32EEEEEEEEENS_10bfloat16_tESN_NSA_8TiledMMAINSA_8MMA_AtomIJNSA_4SM904GMMA27MMA_64x64x16_F32BF16BF16_SSILNSR_5MajorE0ELST_0ELNSR_7ScaleInE1ELSU_1EEEEEENSA_6LayoutINSB_IJSE_SE_SE_EEENSB_IJNSC_ILi0EEESZ_SZ_EEEEENSB_IJNSA_10UnderscoreES12_S12_EEEEENS7_6detail26Sm90ImplicitGemmTileTraitsINSA_20SM90_TMA_LOAD_IM2COLENSA_14ComposedLayoutINSA_7SwizzleILi2ELi4ELi3EEENSA_18smem_ptr_flag_bitsILi16EEENSX_INSB_IJNSB_IJNSC_ILi8EEENSC_ILi16EEEEEENSB_IJSK_SE_EEENSB_IJSE_NSC_ILi18EEEEEEEEENSB_IJNSB_IJSK_NSC_ILi256EEEEEENSB_IJSE_SZ_EEENSB_IJSZ_NSC_ILi4096EEEEEEEEEEEEEvEENS16_INSA_23SM90_TMA_LOAD_MULTICASTENS18_IS1A_S1C_NSX_INSB_IJNSB_IJS1D_S1D_EEES1G_S1I_EEENSB_IJS1L_S1M_NSB_IJSZ_NSC_ILi2048EEEEEEEEEEEEEvEEEENS_8epilogue10collective6detail29Sm90TmaWarpSpecializedAdapterINS24_15DefaultEpilogueISN_NSB_IJNSB_IJllllEEESE_SZ_EEES29_NS23_6thread17LinearCombinationISN_Li1EffLNS2A_9ScaleType4KindE0ELNS_15FloatRoundStyleE2ESN_EENS_4gemm15EpilogueDefaultEEEEEvvEEEEvNT_6ParamsE --------------------------
	.section	.text._ZN7cutlass13device_kernelINS_4conv6kernel13ConvUniversalINS1_16ConvProblemShapeILNS1_8OperatorE0ELi3EEENS1_10collective14CollectiveConvINS1_46MainloopSm90TmaGmmaWarpSpecializedImplicitGemmILS5_0ELi18ELi3EN4cute5tupleIJNSA_1CILi2EEENSC_ILi1EEESE_EEENS1_36KernelImplicitTmaWarpSpecializedSm90ELi1EEENSB_IJNSC_ILi128EEENSC_ILi64EEENSB_IJNSC_ILi32EEEEEEEEENS_10bfloat16_tESN_NSA_8TiledMMAINSA_8MMA_AtomIJNSA_4SM904GMMA27MMA_64x64x16_F32BF16BF16_SSILNSR_5MajorE0ELST_0ELNSR_7ScaleInE1ELSU_1EEEEEENSA_6LayoutINSB_IJSE_SE_SE_EEENSB_IJNSC_ILi0EEESZ_SZ_EEEEENSB_IJNSA_10UnderscoreES12_S12_EEEEENS7_6detail26Sm90ImplicitGemmTileTraitsINSA_20SM90_TMA_LOAD_IM2COLENSA_14ComposedLayoutINSA_7SwizzleILi2ELi4ELi3EEENSA_18smem_ptr_flag_bitsILi16EEENSX_INSB_IJNSB_IJNSC_ILi8EEENSC_ILi16EEEEEENSB_IJSK_SE_EEENSB_IJSE_NSC_ILi18EEEEEEEEENSB_IJNSB_IJSK_NSC_ILi256EEEEEENSB_IJSE_SZ_EEENSB_IJSZ_NSC_ILi4096EEEEEEEEEEEEEvEENS16_INSA_23SM90_TMA_LOAD_MULTICASTENS18_IS1A_S1C_NSX_INSB_IJNSB_IJS1D_S1D_EEES1G_S1I_EEENSB_IJS1L_S1M_NSB_IJSZ_NSC_ILi2048EEEEEEEEEEEEEvEEEENS_8epilogue10collective6detail29Sm90TmaWarpSpecializedAdapterINS24_15DefaultEpilogueISN_NSB_IJNSB_IJllllEEESE_SZ_EEES29_NS23_6thread17LinearCombinationISN_Li1EffLNS2A_9ScaleType4KindE0ELNS_15FloatRoundStyleE2ESN_EENS_4gemm15EpilogueDefaultEEEEEvvEEEEvNT_6ParamsE,"ax",@progbits
	.align	128
.text._ZN7cutlass13device_kernelINS_4conv6kernel13ConvUniversalINS1_16ConvProblemShapeILNS1_8OperatorE0ELi3EEENS1_10collective14CollectiveConvINS1_46MainloopSm90TmaGmmaWarpSpecializedImplicitGemmILS5_0ELi18ELi3EN4cute5tupleIJNSA_1CILi2EEENSC_ILi1EEESE_EEENS1_36KernelImplicitTmaWarpSpecializedSm90ELi1EEENSB_IJNSC_ILi128EEENSC_ILi64EEENSB_IJNSC_ILi32EEEEEEEEENS_10bfloat16_tESN_NSA_8TiledMMAINSA_8MMA_AtomIJNSA_4SM904GMMA27MMA_64x64x16_F32BF16BF16_SSILNSR_5MajorE0ELST_0ELNSR_7ScaleInE1ELSU_1EEEEEENSA_6LayoutINSB_IJSE_SE_SE_EEENSB_IJNSC_ILi0EEESZ_SZ_EEEEENSB_IJNSA_10UnderscoreES12_S12_EEEEENS7_6detail26Sm90ImplicitGemmTileTraitsINSA_20SM90_TMA_LOAD_IM2COLENSA_14ComposedLayoutINSA_7SwizzleILi2ELi4ELi3EEENSA_18smem_ptr_flag_bitsILi16EEENSX_INSB_IJNSB_IJNSC_ILi8EEENSC_ILi16EEEEEENSB_IJSK_SE_EEENSB_IJSE_NSC_ILi18EEEEEEEEENSB_IJNSB_IJSK_NSC_ILi256EEEEEENSB_IJSE_SZ_EEENSB_IJSZ_NSC_ILi4096EEEEEEEEEEEEEvEENS16_INSA_23SM90_TMA_LOAD_MULTICASTENS18_IS1A_S1C_NSX_INSB_IJNSB_IJS1D_S1D_EEES1G_S1I_EEENSB_IJS1L_S1M_NSB_IJSZ_NSC_ILi2048EEEEEEEEEEEEEvEEEENS_8epilogue10collective6detail29Sm90TmaWarpSpecializedAdapterINS24_15DefaultEpilogueISN_NSB_IJNSB_IJllllEEESE_SZ_EEES29_NS23_6thread17LinearCombinationISN_Li1EffLNS2A_9ScaleType4KindE0ELNS_15FloatRoundStyleE2ESN_EENS_4gemm15EpilogueDefaultEEEEEvvEEEEvNT_6ParamsE:
        .type           _ZN7cutlass13device_kernelINS_4conv6kernel13ConvUniversalINS1_16ConvProblemShapeILNS1_8OperatorE0ELi3EEENS1_10collective14CollectiveConvINS1_46MainloopSm90TmaGmmaWarpSpecializedImplicitGemmILS5_0ELi18ELi3EN4cute5tupleIJNSA_1CILi2EEENSC_ILi1EEESE_EEENS1_36KernelImplicitTmaWarpSpecializedSm90ELi1EEENSB_IJNSC_ILi128EEENSC_ILi64EEENSB_IJNSC_ILi32EEEEEEEEENS_10bfloat16_tESN_NSA_8TiledMMAINSA_8MMA_AtomIJNSA_4SM904GMMA27MMA_64x64x16_F32BF16BF16_SSILNSR_5MajorE0ELST_0ELNSR_7ScaleInE1ELSU_1EEEEEENSA_6LayoutINSB_IJSE_SE_SE_EEENSB_IJNSC_ILi0EEESZ_SZ_EEEEENSB_IJNSA_10UnderscoreES12_S12_EEEEENS7_6detail26Sm90ImplicitGemmTileTraitsINSA_20SM90_TMA_LOAD_IM2COLENSA_14ComposedLayoutINSA_7SwizzleILi2ELi4ELi3EEENSA_18smem_ptr_flag_bitsILi16EEENSX_INSB_IJNSB_IJNSC_ILi8EEENSC_ILi16EEEEEENSB_IJSK_SE_EEENSB_IJSE_NSC_ILi18EEEEEEEEENSB_IJNSB_IJSK_NSC_ILi256EEEEEENSB_IJSE_SZ_EEENSB_IJSZ_NSC_ILi4096EEEEEEEEEEEEEvEENS16_INSA_23SM90_TMA_LOAD_MULTICASTENS18_IS1A_S1C_NSX_INSB_IJNSB_IJS1D_S1D_EEES1G_S1I_EEENSB_IJS1L_S1M_NSB_IJSZ_NSC_ILi2048EEEEEEEEEEEEEvEEEENS_8epilogue10collective6detail29Sm90TmaWarpSpecializedAdapterINS24_15DefaultEpilogueISN_NSB_IJNSB_IJllllEEESE_SZ_EEES29_NS23_6thread17LinearCombinationISN_Li1EffLNS2A_9ScaleType4KindE0ELNS_15FloatRoundStyleE2ESN_EENS_4gemm15EpilogueDefaultEEEEEvvEEEEvNT_6ParamsE,@function
        .size           _ZN7cutlass13device_kernelINS_4conv6kernel13ConvUniversalINS1_16ConvProblemShapeILNS1_8OperatorE0ELi3EEENS1_10collective14CollectiveConvINS1_46MainloopSm90TmaGmmaWarpSpecializedImplicitGemmILS5_0ELi18ELi3EN4cute5tupleIJNSA_1CILi2EEENSC_ILi1EEESE_EEENS1_36KernelImplicitTmaWarpSpecializedSm90ELi1EEENSB_IJNSC_ILi128EEENSC_ILi64EEENSB_IJNSC_ILi32EEEEEEEEENS_10bfloat16_tESN_NSA_8TiledMMAINSA_8MMA_AtomIJNSA_4SM904GMMA27MMA_64x64x16_F32BF16BF16_SSILNSR_5MajorE0ELST_0ELNSR_7ScaleInE1ELSU_1EEEEEENSA_6LayoutINSB_IJSE_SE_SE_EEENSB_IJNSC_ILi0EEESZ_SZ_EEEEENSB_IJNSA_10UnderscoreES12_S12_EEEEENS7_6detail26Sm90ImplicitGemmTileTraitsINSA_20SM90_TMA_LOAD_IM2COLENSA_14ComposedLayoutINSA_7SwizzleILi2ELi4ELi3EEENSA_18smem_ptr_flag_bitsILi16EEENSX_INSB_IJNSB_IJNSC_ILi8EEENSC_ILi16EEEEEENSB_IJSK_SE_EEENSB_IJSE_NSC_ILi18EEEEEEEEENSB_IJNSB_IJSK_NSC_ILi256EEEEEENSB_IJSE_SZ_EEENSB_IJSZ_NSC_ILi4096EEEEEEEEEEEEEvEENS16_INSA_23SM90_TMA_LOAD_MULTICASTENS18_IS1A_S1C_NSX_INSB_IJNSB_IJS1D_S1D_EEES1G_S1I_EEENSB_IJS1L_S1M_NSB_IJSZ_NSC_ILi2048EEEEEEEEEEEEEvEEEENS_8epilogue10collective6detail29Sm90TmaWarpSpecializedAdapterINS24_15DefaultEpilogueISN_NSB_IJNSB_IJllllEEESE_SZ_EEES29_NS23_6thread17LinearCombinationISN_Li1EffLNS2A_9ScaleType4KindE0ELNS_15FloatRoundStyleE2ESN_EENS_4gemm15EpilogueDefaultEEEEEvvEEEEvNT_6ParamsE,(.L_x_176 - _ZN7cutlass13device_kernelINS_4conv6kernel13ConvUniversalINS1_16ConvProblemShapeILNS1_8OperatorE0ELi3EEENS1_10collective14CollectiveConvINS1_46MainloopSm90TmaGmmaWarpSpecializedImplicitGemmILS5_0ELi18ELi3EN4cute5tupleIJNSA_1CILi2EEENSC_ILi1EEESE_EEENS1_36KernelImplicitTmaWarpSpecializedSm90ELi1EEENSB_IJNSC_ILi128EEENSC_ILi64EEENSB_IJNSC_ILi32EEEEEEEEENS_10bfloat16_tESN_NSA_8TiledMMAINSA_8MMA_AtomIJNSA_4SM904GMMA27MMA_64x64x16_F32BF16BF16_SSILNSR_5MajorE0ELST_0ELNSR_7ScaleInE1ELSU_1EEEEEENSA_6LayoutINSB_IJSE_SE_SE_EEENSB_IJNSC_ILi0EEESZ_SZ_EEEEENSB_IJNSA_10UnderscoreES12_S12_EEEEENS7_6detail26Sm90ImplicitGemmTileTraitsINSA_20SM90_TMA_LOAD_IM2COLENSA_14ComposedLayoutINSA_7SwizzleILi2ELi4ELi3EEENSA_18smem_ptr_flag_bitsILi16EEENSX_INSB_IJNSB_IJNSC_ILi8EEENSC_ILi16EEEEEENSB_IJSK_SE_EEENSB_IJSE_NSC_ILi18EEEEEEEEENSB_IJNSB_IJSK_NSC_ILi256EEEEEENSB_IJSE_SZ_EEENSB_IJSZ_NSC_ILi4096EEEEEEEEEEEEEvEENS16_INSA_23SM90_TMA_LOAD_MULTICASTENS18_IS1A_S1C_NSX_INSB_IJNSB_IJS1D_S1D_EEES1G_S1I_EEENSB_IJS1L_S1M_NSB_IJSZ_NSC_ILi2048EEEEEEEEEEEEEvEEEENS_8epilogue10collective6detail29Sm90TmaWarpSpecializedAdapterINS24_15DefaultEpilogueISN_NSB_IJNSB_IJllllEEESE_SZ_EEES29_NS23_6thread17LinearCombinationISN_Li1EffLNS2A_9ScaleType4KindE0ELNS_15FloatRoundStyleE2ESN_EENS_4gemm15EpilogueDefaultEEEEEvvEEEEvNT_6ParamsE)
        .other          _ZN7cutlass13device_kernelINS_4conv6kernel13ConvUniversalINS1_16ConvProblemShapeILNS1_8OperatorE0ELi3EEENS1_10collective14CollectiveConvINS1_46MainloopSm90TmaGmmaWarpSpecializedImplicitGemmILS5_0ELi18ELi3EN4cute5tupleIJNSA_1CILi2EEENSC_ILi1EEESE_EEENS1_36KernelImplicitTmaWarpSpecializedSm90ELi1EEENSB_IJNSC_ILi128EEENSC_ILi64EEENSB_IJNSC_ILi32EEEEEEEEENS_10bfloat16_tESN_NSA_8TiledMMAINSA_8MMA_AtomIJNSA_4SM904GMMA27MMA_64x64x16_F32BF16BF16_SSILNSR_5MajorE0ELST_0ELNSR_7ScaleInE1ELSU_1EEEEEENSA_6LayoutINSB_IJSE_SE_SE_EEENSB_IJNSC_ILi0EEESZ_SZ_EEEEENSB_IJNSA_10UnderscoreES12_S12_EEEEENS7_6detail26Sm90ImplicitGemmTileTraitsINSA_20SM90_TMA_LOAD_IM2COLENSA_14ComposedLayoutINSA_7SwizzleILi2ELi4ELi3EEENSA_18smem_ptr_flag_bitsILi16EEENSX_INSB_IJNSB_IJNSC_ILi8EEENSC_ILi16EEEEEENSB_IJSK_SE_EEENSB_IJSE_NSC_ILi18EEEEEEEEENSB_IJNSB_IJSK_NSC_ILi256EEEEEENSB_IJSE_SZ_EEENSB_IJSZ_NSC_ILi4096EEEEEEEEEEEEEvEENS16_INSA_23SM90_TMA_LOAD_MULTICASTENS18_IS1A_S1C_NSX_INSB_IJNSB_IJS1D_S1D_EEES1G_S1I_EEENSB_IJS1L_S1M_NSB_IJSZ_NSC_ILi2048EEEEEEEEEEEEEvEEEENS_8epilogue10collective6detail29Sm90TmaWarpSpecializedAdapterINS24_15DefaultEpilogueISN_NSB_IJNSB_IJllllEEESE_SZ_EEES29_NS23_6thread17LinearCombinationISN_Li1EffLNS2A_9ScaleType4KindE0ELNS_15FloatRoundStyleE2ESN_EENS_4gemm15EpilogueDefaultEEEEEvvEEEEvNT_6ParamsE,@"STO_CUDA_ENTRY STV_DEFAULT"
_ZN7cutlass13device_kernelINS_4conv6kernel13ConvUniversalINS1_16ConvProblemShapeILNS1_8OperatorE0ELi3EEENS1_10collective14CollectiveConvINS1_46MainloopSm90TmaGmmaWarpSpecializedImplicitGemmILS5_0ELi18ELi3EN4cute5tupleIJNSA_1CILi2EEENSC_ILi1EEESE_EEENS1_36KernelImplicitTmaWarpSpecializedSm90ELi1EEENSB_IJNSC_ILi128EEENSC_ILi64EEENSB_IJNSC_ILi32EEEEEEEEENS_10bfloat16_tESN_NSA_8TiledMMAINSA_8MMA_AtomIJNSA_4SM904GMMA27MMA_64x64x16_F32BF16BF16_SSILNSR_5MajorE0ELST_0ELNSR_7ScaleInE1ELSU_1EEEEEENSA_6LayoutINSB_IJSE_SE_SE_EEENSB_IJNSC_ILi0EEESZ_SZ_EEEEENSB_IJNSA_10UnderscoreES12_S12_EEEEENS7_6detail26Sm90ImplicitGemmTileTraitsINSA_20SM90_TMA_LOAD_IM2COLENSA_14ComposedLayoutINSA_7SwizzleILi2ELi4ELi3EEENSA_18smem_ptr_flag_bitsILi16EEENSX_INSB_IJNSB_IJNSC_ILi8EEENSC_ILi16EEEEEENSB_IJSK_SE_EEENSB_IJSE_NSC_ILi18EEEEEEEEENSB_IJNSB_IJSK_NSC_ILi256EEEEEENSB_IJSE_SZ_EEENSB_IJSZ_NSC_ILi4096EEEEEEEEEEEEEvEENS16_INSA_23SM90_TMA_LOAD_MULTICASTENS18_IS1A_S1C_NSX_INSB_IJNSB_IJS1D_S1D_EEES1G_S1I_EEENSB_IJS1L_S1M_NSB_IJSZ_NSC_ILi2048EEEEEEEEEEEEEvEEEENS_8epilogue10collective6detail29Sm90TmaWarpSpecializedAdapterINS24_15DefaultEpilogueISN_NSB_IJNSB_IJllllEEESE_SZ_EEES29_NS23_6thread17LinearCombinationISN_Li1EffLNS2A_9ScaleType4KindE0ELNS_15FloatRoundStyleE2ESN_EENS_4gemm15EpilogueDefaultEEEEEvvEEEEvNT_6ParamsE:
[----:B------:R-:W-:Y:S01]  /*0000*/  LDC R1, c[0x0][0x28] ;  /* 0x00000a00ff017b82 */ /* 0x000fe20000000800 */
[----:B------:R-:W0:Y:S01]  /*0010*/  S2R R10, SR_TID.X ;  /* 0x00000000000a7919 */ /* 0x000e220000002100 */
[----:B------:R-:W-:Y:S01]  /*0020*/  ELECT P0, URZ, PT ;  /* 0x00000000003f782f */ /* 0x000fe20003800000 */
[----:B------:R-:W-:Y:S01]  /*0030*/  BSSY B0, `(.L_x_0) ;  /* 0x0000010000007945 */ /* 0x000fe20003800000 */
[----:B------:R-:W1:Y:S01]  /*0040*/  S2R R11, SR_CTAID.X ;  /* 0x00000000000b7919 */ /* 0x000e620000002500 */
[--C-:B0-----:R-:W-:Y:S02]  /*0050*/  SHF.R.U32.HI R0, RZ, 0x5, R10.reuse ;  /* 0x00000005ff007819 */ /* 0x101fe4000001160a */
[----:B------:R-:W-:-:S03]  /*0060*/  SHF.R.U32.HI R2, RZ, 0x7, R10 ;  /* 0x00000007ff027819 */ /* 0x000fc6000001160a */
[----:B------:R-:W0:Y:S04]  /*0070*/  SHFL.IDX PT, R3, R0, RZ, 0x1f ;  /* 0x00001fff00037589 */ /* 0x000e2800000e0000 */
[----:B------:R2:W3:Y:S01]  /*0080*/  SHFL.IDX PT, R9, R2, RZ, 0x1f ;  /* 0x00001fff02097589 */ /* 0x0004e200000e0000 */
[----:B0-----:R-:W-:-:S13]  /*0090*/  ISETP.NE.OR P0, PT, R3, RZ, !P0 ;  /* 0x000000ff0300720c */ /* 0x001fda0004705670 */
[----:B-123--:R-:W-:Y:S05]  /*00a0*/  @P0 BRA `(.L_x_1) ;  /* 0x0000000000200947 */ /* 0x00efea0003800000 */
[----:B------:R-:W-:Y:S02]  /*00b0*/  ULDC.64 UR4, c[0x0][0x198] ;  /* 0x0000660000047ab9 */ /* 0x000fe40000000a00 */
[----:B------:R-:W-:Y:S02]  /*00c0*/  UIADD3 UR6, UP0, UR4, 0xf0, URZ ;  /* 0x000000f004067890 */ /* 0x000fe4000ff1e03f */
[----:B------:R-:W-:Y:S02]  /*00d0*/  UIADD3 UR4, UP1, UR4, 0x270, URZ ;  /* 0x0000027004047890 */ /* 0x000fe4000ff3e03f */
[----:B------:R-:W-:Y:S02]  /*00e0*/  UIADD3.X UR7, URZ, UR5, URZ, UP0, !UPT ;  /* 0x000000053f077290 */ /* 0x000fe400087fe43f */
[----:B------:R-:W-:-:S07]  /*00f0*/  UIADD3.X UR5, URZ, UR5, URZ, UP1, !UPT ;  /* 0x000000053f057290 */ /* 0x000fce0008ffe43f */
[----:B------:R0:W-:Y:S02]  /*0100*/  UTMACCTL.PF [UR6] ;  /* 0x00000000060079b9 */ /* 0x0001e40008040000 */
[----:B------:R0:W-:Y:S02]  /*0110*/  UTMACCTL.PF [UR4] ;  /* 0x00000000040079b9 */ /* 0x0001e40008040000 */
[----:B0-----:R-:W-:Y:S01]  /*0120*/  NOP ;  /* 0x0000000000007918 */ /* 0x001fe20000000000 */
.L_x_1:
[----:B------:R-:W-:Y:S05]  /*0130*/  BSYNC B0 ;  /* 0x0000000000007941 */ /* 0x000fea0003800000 */
.L_x_0:
[----:B------:R-:W0:Y:S01]  /*0140*/  SHFL.IDX PT, R0, R0, RZ, 0x1f ;  /* 0x00001fff00007589 */ /* 0x000e2200000e0000 */
[----:B------:R-:W-:Y:S02]  /*0150*/  SHF.R.S32.HI R5, RZ, 0x1f, R10 ;  /* 0x0000001fff057819 */ /* 0x000fe4000001140a */
[----:B------:R-:W-:Y:S01]  /*0160*/  I2FP.F32.U32 R6, R11 ;  /* 0x0000000b00067245 */ /* 0x000fe20000201000 */
[----:B------:R-:W1:Y:S01]  /*0170*/  S2R R13, SR_CTAID.Y ;  /* 0x00000000000d7919 */ /* 0x000e620000002600 */
[----:B------:R-:W-:-:S04]  /*0180*/  LEA.HI R5, R5, R10, RZ, 0x7 ;  /* 0x0000000a05057211 */ /* 0x000fc800078f38ff */
[----:B------:R-:W-:-:S05]  /*0190*/  LOP3.LUT R5, R5, 0xffffff80, RZ, 0xc0, !PT ;  /* 0xffffff8005057812 */ /* 0x000fca00078ec0ff */
[----:B------:R-:W-:-:S05]  /*01a0*/  IMAD.IADD R17, R10, 0x1, -R5 ;  /* 0x000000010a117824 */ /* 0x000fca00078e0a05 */
[----:B------:R-:W-:-:S04]  /*01b0*/  SHF.R.S32.HI R2, RZ, 0x1f, R17 ;  /* 0x0000001fff027819 */ /* 0x000fc80000011411 */
[----:B------:R-:W-:Y:S02]  /*01c0*/  LEA.HI R2, R2, R17, RZ, 0x3 ;  /* 0x0000001102027211 */ /* 0x000fe400078f18ff */
[----:B0-----:R-:W-:Y:S02]  /*01d0*/  ISETP.NE.AND P0, PT, R0, RZ, PT ;  /* 0x000000ff0000720c */ /* 0x001fe40003f05270 */
[--C-:B------:R-:W-:Y:S02]  /*01e0*/  SHF.R.S32.HI R4, RZ, 0x3, R2.reuse ;  /* 0x00000003ff047819 */ /* 0x100fe40000011402 */
[----:B------:R-:W-:Y:S02]  /*01f0*/  SHF.R.S32.HI R5, RZ, 0x1f, R2 ;  /* 0x0000001fff057819 */ /* 0x000fe40000011402 */
[----:B------:R-:W-:-:S07]  /*0200*/  SHF.R.S32.HI R7, RZ, 0x1f, R0 ;  /* 0x0000001fff077819 */ /* 0x000fce0000011400 */
[----:B-1----:R-:W-:Y:S05]  /*0210*/  @P0 BRA `(.L_x_2) ;  /* 0x0000000000d40947 */ /* 0x002fea0003800000 */
[----:B------:R-:W-:Y:S01]  /*0220*/  ELECT P0, URZ, PT ;  /* 0x00000000003f782f */ /* 0x000fe20003800000 */
[----:B------:R-:W-:-:S12]  /*0230*/  BSSY B0, `(.L_x_2) ;  /* 0x0000033000007945 */ /* 0x000fd80003800000 */
[----:B------:R-:W-:Y:S05]  /*0240*/  @!P0 BRA `(.L_x_3) ;  /* 0x0000000000c48947 */ /* 0x000fea0003800000 */
[----:B------:R-:W0:Y:S01]  /*0250*/  S2UR UR8, SR_CgaCtaId ;  /* 0x00000000000879c3 */ /* 0x000e220000008800 */
[----:B------:R-:W-:Y:S01]  /*0260*/  UMOV UR4, 0x400 ;  /* 0x0000040000047882 */ /* 0x000fe20000000000 */
[----:B------:R-:W-:Y:S01]  /*0270*/  UMOV UR5, 0x1 ;  /* 0x0000000100057882 */ /* 0x000fe20000000000 */
[----:B------:R-:W-:Y:S02]  /*0280*/  UMOV UR6, 0x2 ;  /* 0x0000000200067882 */ /* 0x000fe40000000000 */
[----:B------:R-:W-:-:S04]  /*0290*/  UIADD3 UR6, -UR6, 0x100000, URZ ;  /* 0x0010000006067890 */ /* 0x000fc8000fffe13f */
[----:B------:R-:W-:Y:S02]  /*02a0*/  USHF.L.U32 UR7, UR6, 0xb, URZ ;  /* 0x0000000b06077899 */ /* 0x000fe4000800063f */
[----:B------:R-:W-:Y:S02]  /*02b0*/  USHF.L.U32 UR6, UR6, 0x1, URZ ;  /* 0x0000000106067899 */ /* 0x000fe4000800063f */
[----:B0-----:R-:W-:Y:S02]  /*02c0*/  ULEA UR8, UR8, UR4, 0x18 ;  /* 0x0000000408087291 */ /* 0x001fe4000f8ec03f */
[----:B------:R-:W-:-:S04]  /*02d0*/  UIADD3 UR4, -UR5, 0x100000, URZ ;  /* 0x0010000005047890 */ /* 0x000fc8000fffe13f */
[----:B------:R-:W-:Y:S02]  /*02e0*/  USHF.L.U32 UR5, UR4, 0xb, URZ ;  /* 0x0000000b04057899 */ /* 0x000fe4000800063f */
[----:B------:R-:W-:Y:S01]  /*02f0*/  USHF.L.U32 UR4, UR4, 0x1, URZ ;  /* 0x0000000104047899 */ /* 0x000fe2000800063f */
[----:B------:R-:W0:Y:S11]  /*0300*/  FENCE.VIEW.ASYNC.S ;  /* 0x00000000000073c6 */ /* 0x000e360000000000 */
[----:B0-----:R0:W1:Y:S01]  /*0310*/  SYNCS.EXCH.64 URZ, [UR8+0x36000], UR4 ;  /* 0x03600004083f75b2 */ /* 0x0010620008000100 */
[----:B------:R0:W2:Y:S01]  /*0320*/  SYNCS.EXCH.64 URZ, [UR8+0x36090], UR6 ;  /* 0x03609006083f75b2 */ /* 0x0000a20008000100 */
[----:B------:R0:W3:Y:S01]  /*0330*/  SYNCS.EXCH.64 URZ, [UR8+0x36008], UR4 ;  /* 0x03600804083f75b2 */ /* 0x0000e20008000100 */
[----:B------:R0:W4:Y:S01]  /*0340*/  SYNCS.EXCH.64 URZ, [UR8+0x36098], UR6 ;  /* 0x03609806083f75b2 */ /* 0x0001220008000100 */
[----:B------:R0:W0:Y:S01]  /*0350*/  SYNCS.EXCH.64 URZ, [UR8+0x36010], UR4 ;  /* 0x03601004083f75b2 */ /* 0x0000220008000100 */
        /* <DEDUP_REMOVED lines=31> */
[----:B-1234-:R-:W-:Y:S01]  /*0550*/  NOP ;  /* 0x0000000000007918 */ /* 0x01efe20000000000 */
.L_x_3:
[----:B0-----:R-:W-:Y:S05]  /*0560*/  BSYNC B0 ;  /* 0x0000000000007941 */ /* 0x001fea0003800000 */
.L_x_2:
[----:B------:R-:W-:Y:S01]  /*0570*/  ULDC UR4, c[0x0][0x150] ;  /* 0x0000540000047ab9 */ /* 0x000fe20000000800 */
[----:B------:R-:W-:Y:S01]  /*0580*/  LEA.HI R5, R5, R4, RZ, 0x2 ;  /* 0x0000000405057211 */ /* 0x000fe200078f10ff */
[----:B------:R-:W-:Y:S01]  /*0590*/  FMUL R6, R6, UR4 ;  /* 0x0000000406067c20 */ /* 0x000fe20008400000 */
[----:B------:R-:W-:Y:S01]  /*05a0*/  LEA.HI R7, R7, R0, RZ, 0x2 ;  /* 0x0000000007077211 */ /* 0x000fe200078f10ff */
[----:B------:R-:W-:Y:S01]  /*05b0*/  ULDC UR4, c[0x0][0x154] ;  /* 0x0000550000047ab9 */ /* 0x000fe20000000800 */
[----:B------:R-:W-:Y:S01]  /*05c0*/  LOP3.LUT R5, R5, 0xfffffffc, RZ, 0xc0, !PT ;  /* 0xfffffffc05057812 */ /* 0x000fe200078ec0ff */
[----:B------:R-:W0:Y:S01]  /*05d0*/  LDC R12, c[0x0][0x140] ;  /* 0x00005000ff0c7b82 */ /* 0x000e220000000800 */
[----:B------:R-:W-:Y:S01]  /*05e0*/  LOP3.LUT R7, R7, 0x3ffffffc, RZ, 0xc0, !PT ;  /* 0x3ffffffc07077812 */ /* 0x000fe200078ec0ff */
[----:B------:R-:W1:Y:S01]  /*05f0*/  F2I.U32.TRUNC.NTZ R6, R6 ;  /* 0x0000000600067305 */ /* 0x000e62000020f000 */
[----:B------:R-:W-:Y:S01]  /*0600*/  I2FP.F32.U32 R2, R13 ;  /* 0x0000000d00027245 */ /* 0x000fe20000201000 */
[----:B------:R-:W-:Y:S01]  /*0610*/  IMAD.IADD R5, R4, 0x1, -R5 ;  /* 0x0000000104057824 */ /* 0x000fe200078e0a05 */
[----:B------:R-:W-:Y:S01]  /*0620*/  LOP3.LUT P0, RZ, R17, 0x7, RZ, 0xc0, !PT ;  /* 0x0000000711ff7812 */ /* 0x000fe2000780c0ff */
[----:B------:R-:W-:Y:S01]  /*0630*/  IMAD.IADD R0, R0, 0x1, -R7 ;  /* 0x0000000100007824 */ /* 0x000fe200078e0a07 */
[----:B------:R-:W-:Y:S01]  /*0640*/  ISETP.NE.AND P3, PT, R9, 0x1, PT ;  /* 0x000000010900780c */ /* 0x000fe20003f65270 */
[----:B------:R-:W-:Y:S01]  /*0650*/  FMUL R8, R2, UR4 ;  /* 0x0000000402087c20 */ /* 0x000fe20008400000 */
[----:B------:R-:W-:Y:S01]  /*0660*/  ULDC UR4, c[0x0][0x144] ;  /* 0x0000510000047ab9 */ /* 0x000fe20000000800 */
[----:B------:R-:W-:Y:S01]  /*0670*/  IMAD R5, R0, 0x4, R5 ;  /* 0x0000000400057824 */ /* 0x000fe200078e0205 */
[----:B------:R-:W-:Y:S01]  /*0680*/  NOP ;  /* 0x0000000000007918 */ /* 0x000fe20000000000 */
[----:B------:R-:W-:-:S02]  /*0690*/  NOP ;  /* 0x0000000000007918 */ /* 0x000fc40000000000 */
[----:B------:R-:W2:Y:S01]  /*06a0*/  F2I.U32.TRUNC.NTZ R8, R8 ;  /* 0x0000000800087305 */ /* 0x000ea2000020f000 */
[----:B------:R-:W-:Y:S01]  /*06b0*/  LEA.HI R0, R5, R5, RZ, 0x1 ;  /* 0x0000000505007211 */ /* 0x000fe200078f08ff */
[----:B-1----:R-:W-:-:S03]  /*06c0*/  IMAD.MOV R2, RZ, RZ, -R6 ;  /* 0x000000ffff027224 */ /* 0x002fc600078e0a06 */
[----:B------:R-:W-:Y:S01]  /*06d0*/  LOP3.LUT R0, R0, 0xfffffffe, RZ, 0xc0, !PT ;  /* 0xfffffffe00007812 */ /* 0x000fe200078ec0ff */
[----:B------:R-:W-:Y:S01]  /*06e0*/  IMAD R7, R2, UR4, R11 ;  /* 0x0000000402077c24 */ /* 0x000fe2000f8e020b */
[----:B------:R-:W-:Y:S01]  /*06f0*/  ULDC UR4, c[0x0][0x148] ;  /* 0x0000520000047ab9 */ /* 0x000fe20000000800 */
[C---:B------:R-:W-:Y:S01]  /*0700*/  IMAD.SHL.U32 R2, R5.reuse, 0x4, RZ ;  /* 0x0000000405027824 */ /* 0x040fe200078e00ff */
[----:B0-----:R-:W-:Y:S01]  /*0710*/  ISETP.EQ.U32.AND P1, PT, R12, 0x1, PT ;  /* 0x000000010c00780c */ /* 0x001fe20003f22070 */
[----:B------:R-:W-:-:S03]  /*0720*/  IMAD.IADD R0, R5, 0x1, -R0 ;  /* 0x0000000105007824 */ /* 0x000fc600078e0a00 */
[----:B------:R-:W-:Y:S01]  /*0730*/  LOP3.LUT R2, R5, 0xc, R2, 0x78, !PT ;  /* 0x0000000c05027812 */ /* 0x000fe200078e7802 */
[----:B--2---:R-:W-:Y:S01]  /*0740*/  IMAD.MOV R6, RZ, RZ, -R8 ;  /* 0x000000ffff067224 */ /* 0x004fe200078e0a08 */
[----:B------:R-:W-:Y:S02]  /*0750*/  ISETP.NE.AND P4, PT, R0, R7, PT ;  /* 0x000000070000720c */ /* 0x000fe40003f85270 */
[----:B------:R-:W-:Y:S01]  /*0760*/  SHF.R.S32.HI R0, RZ, 0x1f, R3 ;  /* 0x0000001fff007819 */ /* 0x000fe20000011403 */
[----:B------:R-:W-:Y:S01]  /*0770*/  IMAD R5, R6, UR4, R13 ;  /* 0x0000000406057c24 */ /* 0x000fe2000f8e020d */
[----:B------:R-:W-:Y:S02]  /*0780*/  ISETP.LT.U32.AND P0, PT, R2, 0x2, !P0 ;  /* 0x000000020200780c */ /* 0x000fe40004701070 */
[----:B------:R-:W-:-:S04]  /*0790*/  LEA.HI R0, R0, R3, RZ, 0x2 ;  /* 0x0000000300007211 */ /* 0x000fc800078f10ff */
[----:B------:R-:W-:-:S03]  /*07a0*/  LOP3.LUT R0, R0, 0xfffffffc, RZ, 0xc0, !PT ;  /* 0xfffffffc00007812 */ /* 0x000fc600078ec0ff */
[----:B------:R-:W-:Y:S02]  /*07b0*/  @P4 LEA.HI R4, R2, R2, RZ, 0x1 ;  /* 0x0000000202044211 */ /* 0x000fe400078f08ff */
[----:B------:R-:W-:Y:S02]  /*07c0*/  IMAD.IADD R8, R3, 0x1, -R0 ;  /* 0x0000000103087824 */ /* 0x000fe400078e0a00 */
[----:B------:R-:W-:-:S03]  /*07d0*/  @P4 SHF.R.S32.HI R4, RZ, 0x1, R4 ;  /* 0x00000001ff044819 */ /* 0x000fc60000011404 */
[----:B------:R-:W-:Y:S02]  /*07e0*/  LOP3.LUT P2, RZ, R9, R8, RZ, 0xfc, !PT ;  /* 0x0000000809ff7212 */ /* 0x000fe4000784fcff */
[----:B------:R-:W-:Y:S01]  /*07f0*/  @P4 ISETP.NE.AND P5, PT, R4, R5, PT ;  /* 0x000000050400420c */ /* 0x000fe20003fa5270 */
[----:B------:R-:W-:Y:S01]  /*0800*/  IMAD.MOV.U32 R4, RZ, RZ, 0x1 ;  /* 0x00000001ff047424 */ /* 0x000fe200078e00ff */
[----:B------:R-:W-:Y:S02]  /*0810*/  SEL R3, RZ, 0x1, P2 ;  /* 0x00000001ff037807 */ /* 0x000fe40001000000 */
[----:B------:R-:W-:Y:S02]  /*0820*/  SEL R5, RZ, 0x1, !P0 ;  /* 0x00000001ff057807 */ /* 0x000fe40004000000 */
[----:B------:R-:W-:Y:S02]  /*0830*/  @P4 SEL R4, RZ, 0x1, P5 ;  /* 0x00000001ff044807 */ /* 0x000fe40002800000 */
[----:B------:R-:W-:-:S02]  /*0840*/  SEL R3, R3, 0x2, P3 ;  /* 0x0000000203037807 */ /* 0x000fc40001800000 */
[----:B------:R-:W-:Y:S01]  /*0850*/  LOP3.LUT R4, R4, R5, RZ, 0xc0, !PT ;  /* 0x0000000504047212 */ /* 0x000fe200078ec0ff */
[----:B------:R-:W-:Y:S06]  /*0860*/  @!P1 BRA `(.L_x_4) ;  /* 0x0000000000089947 */ /* 0x000fec0003800000 */
[----:B------:R-:W-:Y:S01]  /*0870*/  UCGABAR_ARV ;  /* 0x00000000000079c7 */ /* 0x000fe20008000000 */
[----:B------:R-:W-:Y:S05]  /*0880*/  BRA `(.L_x_5) ;  /* 0x0000000000047947 */ /* 0x000fea0003800000 */
.L_x_4:
[----:B------:R-:W-:Y:S01]  /*0890*/  NOP ;  /* 0x0000000000007918 */ /* 0x000fe20000000000 */
.L_x_5:
[----:B------:R-:W-:Y:S01]  /*08a0*/  ULDC.64 UR4, c[0x0][0x618] ;  /* 0x0001860000047ab9 */ /* 0x000fe20000000a00 */
[----:B------:R-:W-:Y:S01]  /*08b0*/  ULDC.64 UR12, c[0x0][0x208] ;  /* 0x00008200000c7ab9 */ /* 0x000fe20000000a00 */
[----:B------:R-:W-:-:S04]  /*08c0*/  ISETP.NE.U32.AND P0, PT, RZ, UR4, PT ;  /* 0x00000004ff007c0c */ /* 0x000fc8000bf05070 */
[----:B------:R-:W-:-:S13]  /*08d0*/  ISETP.NE.AND.EX P0, PT, RZ, UR5, PT, P0 ;  /* 0x00000005ff007c0c */ /* 0x000fda000bf05300 */
[----:B------:R-:W-:Y:S05]  /*08e0*/  @!P0 BRA `(.L_x_6) ;  /* 0x00000000001c8947 */ /* 0x000fea0003800000 */
[----:B------:R-:W0:Y:S02]  /*08f0*/  LDC.64 R6, c[0x0][0x618] ;  /* 0x00018600ff067b82 */ /* 0x000e240000000a00 */
[----:B0-----:R-:W2:Y:S02]  /*0900*/  LDG.E.64 R6, desc[UR12][R6.64] ;  /* 0x0000000c06067981 */ /* 0x001ea4000c1e1b00 */
[----:B--2---:R-:W-:-:S04]  /*0910*/  ISETP.NE.U32.AND P0, PT, R6, RZ, PT ;  /* 0x000000ff0600720c */ /* 0x004fc80003f05070 */
[----:B------:R-:W-:-:S13]  /*0920*/  ISETP.NE.AND.EX P0, PT, R7, RZ, PT, P0 ;  /* 0x000000ff0700720c */ /* 0x000fda0003f05300 */
[----:B------:R-:W-:Y:S05]  /*0930*/  @!P0 BRA `(.L_x_6) ;  /* 0x0000000000088947 */ /* 0x000fea0003800000 */
[----:B------:R0:W5:Y:S01]  /*0940*/  LD.E R0, desc[UR12][R6.64] ;  /* 0x0000000c06007980 */ /* 0x000162000c101900 */
[----:B------:R-:W-:Y:S05]  /*0950*/  BRA `(.L_x_7) ;  /* 0x0000000000207947 */ /* 0x000fea0003800000 */
.L_x_6:
[----:B------:R-:W-:Y:S02]  /*0960*/  ULDC.64 UR4, c[0x0][0x608] ;  /* 0x0001820000047ab9 */ /* 0x000fe40000000a00 */
[----:B------:R-:W-:-:S04]  /*0970*/  ISETP.NE.U32.AND P0, PT, RZ, UR4, PT ;  /* 0x00000004ff007c0c */ /* 0x000fc8000bf05070 */
[----:B------:R-:W-:-:S13]  /*0980*/  ISETP.NE.AND.EX P0, PT, RZ, UR5, PT, P0 ;  /* 0x00000005ff007c0c */ /* 0x000fda000bf05300 */
[----:B------:R-:W-:Y:S05]  /*0990*/  @!P0 BRA `(.L_x_8) ;  /* 0x00000000000c8947 */ /* 0x000fea0003800000 */
[----:B------:R-:W0:Y:S02]  /*09a0*/  LDC.64 R6, c[0x0][0x608] ;  /* 0x00018200ff067b82 */ /* 0x000e240000000a00 */
[----:B0-----:R1:W5:Y:S01]  /*09b0*/  LDG.E R0, desc[UR12][R6.64] ;  /* 0x0000000c06007981 */ /* 0x001362000c1e1900 */
[----:B------:R-:W-:Y:S05]  /*09c0*/  BRA `(.L_x_7) ;  /* 0x0000000000047947 */ /* 0x000fea0003800000 */
.L_x_8:
[----:B------:R-:W2:Y:S02]  /*09d0*/  LDC R0, c[0x0][0x600] ;  /* 0x00018000ff007b82 */ /* 0x000ea40000000800 */
.L_x_7:
[----:B------:R-:W-:Y:S02]  /*09e0*/  ULDC.64 UR4, c[0x0][0x620] ;  /* 0x0001880000047ab9 */ /* 0x000fe40000000a00 */
[----:B------:R-:W-:-:S04]  /*09f0*/  ISETP.NE.U32.AND P0, PT, RZ, UR4, PT ;  /* 0x00000004ff007c0c */ /* 0x000fc8000bf05070 */
[----:B------:R-:W-:-:S13]  /*0a00*/  ISETP.NE.AND.EX P0, PT, RZ, UR5, PT, P0 ;  /* 0x00000005ff007c0c */ /* 0x000fda000bf05300 */
[----:B------:R-:W-:Y:S05]  /*0a10*/  @!P0 BRA `(.L_x_9) ;  /* 0x00000000001c8947 */ /* 0x000fea0003800000 */
[----:B01----:R-:W0:Y:S02]  /*0a20*/  LDC.64 R6, c[0x0][0x620] ;  /* 0x00018800ff067b82 */ /* 0x003e240000000a00 */
[----:B0-----:R-:W3:Y:S02]  /*0a30*/  LDG.E.64 R6, desc[UR12][R6.64] ;  /* 0x0000000c06067981 */ /* 0x001ee4000c1e1b00 */
[----:B---3--:R-:W-:-:S04]  /*0a40*/  ISETP.NE.U32.AND P0, PT, R6, RZ, PT ;  /* 0x000000ff0600720c */ /* 0x008fc80003f05070 */
[----:B------:R-:W-:-:S13]  /*0a50*/  ISETP.NE.AND.EX P0, PT, R7, RZ, PT, P0 ;  /* 0x000000ff0700720c */ /* 0x000fda0003f05300 */
[----:B------:R-:W-:Y:S05]  /*0a60*/  @!P0 BRA `(.L_x_9) ;  /* 0x0000000000088947 */ /* 0x000fea0003800000 */
[----:B------:R0:W5:Y:S01]  /*0a70*/  LD.E R14, desc[UR12][R6.64] ;  /* 0x0000000c060e7980 */ /* 0x000162000c101900 */
[----:B------:R-:W-:Y:S05]  /*0a80*/  BRA `(.L_x_10) ;  /* 0x0000000000207947 */ /* 0x000fea0003800000 */
.L_x_9:
[----:B------:R-:W-:Y:S02]  /*0a90*/  ULDC.64 UR4, c[0x0][0x610] ;  /* 0x0001840000047ab9 */ /* 0x000fe40000000a00 */
[----:B------:R-:W-:-:S04]  /*0aa0*/  ISETP.NE.U32.AND P0, PT, RZ, UR4, PT ;  /* 0x00000004ff007c0c */ /* 0x000fc8000bf05070 */
[----:B------:R-:W-:-:S13]  /*0ab0*/  ISETP.NE.AND.EX P0, PT, RZ, UR5, PT, P0 ;  /* 0x00000005ff007c0c */ /* 0x000fda000bf05300 */
[----:B------:R-:W-:Y:S05]  /*0ac0*/  @!P0 BRA `(.L_x_11) ;  /* 0x00000000000c8947 */ /* 0x000fea0003800000 */
[----:B------:R-:W3:Y:S02]  /*0ad0*/  LDC.64 R14, c[0x0][0x610] ;  /* 0x00018400ff0e7b82 */ /* 0x000ee40000000a00 */
[----:B---3--:R3:W5:Y:S01]  /*0ae0*/  LDG.E R14, desc[UR12][R14.64] ;  /* 0x0000000c0e0e7981 */ /* 0x008762000c1e1900 */
[----:B------:R-:W-:Y:S05]  /*0af0*/  BRA `(.L_x_10) ;  /* 0x0000000000047947 */ /* 0x000fea0003800000 */
.L_x_11:
[----:B------:R-:W4:Y:S02]  /*0b00*/  LDC R14, c[0x0][0x604] ;  /* 0x00018100ff0e7b82 */ /* 0x000f240000000800 */
.L_x_10:
[----:B------:R-:W1:Y:S01]  /*0b10*/  LDC R5, c[0x0][0x3e8] ;  /* 0x0000fa00ff057b82 */ /* 0x000e620000000800 */
[----:B------:R-:W-:Y:S01]  /*0b20*/  ULDC UR4, c[0x0][0x3dc] ;  /* 0x0000f70000047ab9 */ /* 0x000fe20000000800 */
[----:B------:R-:W-:Y:S01]  /*0b30*/  ULDC.64 UR6, c[0x0][0x3e0] ;  /* 0x0000f80000067ab9 */ /* 0x000fe20000000a00 */
[----:B------:R-:W-:Y:S02]  /*0b40*/  UIADD3 UR4, UR4, 0x1f, URZ ;  /* 0x0000001f04047890 */ /* 0x000fe4000fffe03f */
[----:B------:R-:W-:Y:S02]  /*0b50*/  UIMAD UR6, UR7, UR6, URZ ;  /* 0x00000006070672a4 */ /* 0x000fe4000f8e023f */
[----:B------:R-:W-:-:S04]  /*0b60*/  USHF.R.S32.HI UR5, URZ, 0x1f, UR4 ;  /* 0x0000001f3f057899 */ /* 0x000fc80008011404 */
[----:B------:R-:W-:-:S04]  /*0b70*/  ULEA.HI UR5, UR5, UR4, URZ, 0x5 ;  /* 0x0000000405057291 */ /* 0x000fc8000f8f283f */
[----:B------:R-:W-:Y:S01]  /*0b80*/  USHF.R.S32.HI UR15, URZ, 0x5, UR5 ;  /* 0x000000053f0f7899 */ /* 0x000fe20008011405 */
[----:B-1----:R-:W-:-:S05]  /*0b90*/  IMAD R5, R5, UR6, RZ ;  /* 0x0000000605057c24 */ /* 0x002fca000f8e02ff */
[----:B------:R-:W-:Y:S01]  /*0ba0*/  IMAD R5, R5, UR15, RZ ;  /* 0x0000000f05057c24 */ /* 0x000fe2000f8e02ff */
[----:B------:R-:W-:Y:S06]  /*0bb0*/  @!P1 BRA `(.L_x_12) ;  /* 0x00000000000c9947 */ /* 0x000fec0003800000 */
[----:B------:R-:W-:Y:S01]  /*0bc0*/  UCGABAR_WAIT ;  /* 0x0000000000007dc7 */ /* 0x000fe20008000000 */
[----:B------:R-:W-:Y:S01]  /*0bd0*/  CCTL.IVALL ;  /* 0x00000000ff00798f */ /* 0x000fe20002000000 */
[----:B------:R-:W-:Y:S05]  /*0be0*/  BRA `(.L_x_13) ;  /* 0x0000000000047947 */ /* 0x000fea0003800000 */
.L_x_12:
[----:B------:R-:W-:Y:S06]  /*0bf0*/  BAR.SYNC.DEFER_BLOCKING 0x0 ;  /* 0x0000000000007b1d */ /* 0x000fec0000010000 */
.L_x_13:
[----:B------:R-:W-:-:S13]  /*0c00*/  ISETP.NE.AND P0, PT, R9, RZ, PT ;  /* 0x000000ff0900720c */ /* 0x000fda0003f05270 */
[----:B------:R-:W-:Y:S05]  /*0c10*/  @!P0 BRA `(.L_x_14) ;  /* 0x0000005400a48947 */ /* 0x000fea0003800000 */
[----:B------:R-:W-:-:S13]  /*0c20*/  ISETP.NE.AND P0, PT, R9, 0x1, PT ;  /* 0x000000010900780c */ /* 0x000fda0003f05270 */
[----:B------:R-:W-:Y:S05]  /*0c30*/  @P0 EXIT ;  /* 0x000000000000094d */ /* 0x000fea0003800000 */
[----:B------:R-:W-:Y:S01]  /*0c40*/  ISETP.GE.AND P0, PT, R5, 0x1, PT ;  /* 0x000000010500780c */ /* 0x000fe20003f06270 */
[----:B------:R-:W-:Y:S01]  /*0c50*/  UMOV UR4, URZ ;  /* 0x0000003f00047c82 */ /* 0x000fe20008000000 */
[----:B------:R-:W-:Y:S02]  /*0c60*/  CS2R R54, SRZ ;  /* 0x0000000000367805 */ /* 0x000fe4000001ff00 */
[----:B------:R-:W-:Y:S02]  /*0c70*/  CS2R R56, SRZ ;  /* 0x0000000000387805 */ /* 0x000fe4000001ff00 */
[----:B------:R-:W-:Y:S02]  /*0c80*/  CS2R R58, SRZ ;  /* 0x00000000003a7805 */ /* 0x000fe4000001ff00 */
[----:B------:R-:W-:Y:S02]  /*0c90*/  CS2R R60, SRZ ;  /* 0x00000000003c7805 */ /* 0x000fe4000001ff00 */
[----:B------:R-:W-:-:S02]  /*0ca0*/  CS2R R62, SRZ ;  /* 0x00000000003e7805 */ /* 0x000fc4000001ff00 */
[----:B------:R-:W-:Y:S02]  /*0cb0*/  CS2R R64, SRZ ;  /* 0x0000000000407805 */ /* 0x000fe4000001ff00 */
        /* <DEDUP_REMOVED lines=25> */
[----:B------:R-:W-:Y:S01]  /*0e50*/  CS2R R52, SRZ ;  /* 0x0000000000347805 */ /* 0x000fe2000001ff00 */
[----:B------:R-:W-:Y:S06]  /*0e60*/  @!P0 BRA `(.L_x_15) ;  /* 0x0000000000a08947 */ /* 0x000fec0003800000 */
[----:B0-----:R-:W-:-:S04]  /*0e70*/  LOP3.LUT R6, R3, 0x1, RZ, 0xfc, !PT ;  /* 0x0000000103067812 */ /* 0x001fc800078efcff */
[----:B------:R-:W-:-:S13]  /*0e80*/  ISETP.NE.AND P1, PT, R6, 0x3, PT ;  /* 0x000000030600780c */ /* 0x000fda0003f25270 */
[----:B------:R-:W-:Y:S05]  /*0e90*/  @!P1 BRA `(.L_x_16) ;  /* 0x0000000000049947 */ /* 0x000fea0003800000 */
[----:B------:R-:W-:Y:S01]  /*0ea0*/  BPT.TRAP 0x1 ;  /* 0x000000040000795c */ /* 0x000fe20000300000 */
.L_x_16:
[----:B------:R-:W0:Y:S01]  /*0eb0*/  S2UR UR5, SR_CgaCtaId ;  /* 0x00000000000579c3 */ /* 0x000e220000008800 */
[----:B------:R-:W-:Y:S01]  /*0ec0*/  SHF.L.U32 R6, RZ, 0x1f, RZ ;  /* 0x0000001fff067819 */ /* 0x000fe200000006ff */
[----:B------:R-:W-:Y:S02]  /*0ed0*/  UMOV UR4, 0x400 ;  /* 0x0000040000047882 */ /* 0x000fe40000000000 */
[----:B0-----:R-:W-:-:S12]  /*0ee0*/  ULEA UR4, UR5, UR4, 0x18 ;  /* 0x0000000405047291 */ /* 0x001fd8000f8ec03f */
.L_x_17:
[----:B0-----:R-:W-:-:S04]  /*0ef0*/  IMAD.U32 R7, RZ, RZ, UR4 ;  /* 0x00000004ff077e24 */ /* 0x001fc8000f8e00ff */
[----:B------:R0:W1:Y:S03]  /*0f00*/  SYNCS.PHASECHK.TRANS64.TRYWAIT P1, [R7+URZ+0x36000], R6 ;  /* 0x03600006070075a7 */ /* 0x000066000802017f */
[----:B-1----:R-:W-:Y:S05]  /*0f10*/  @!P1 NANOSLEEP.SYNCS 0x989680 ;  /* 0x009896800000995d */ /* 0x002fea0003900000 */
[----:B------:R-:W1:Y:S02]  /*0f20*/  @!P1 SYNCS.PHASECHK.TRANS64 P1, [R7+URZ+0x36000], R6 ;  /* 0x03600006070095a7 */ /* 0x000e64000802007f */
[----:B-1----:R-:W-:Y:S05]  /*0f30*/  @!P1 BRA `(.L_x_17) ;  /* 0xfffffffc00ec9947 */ /* 0x002fea000383ffff */
[----:B------:R-:W-:Y:S01]  /*0f40*/  UIADD3 UR5, UR4, 0x24000, URZ ;  /* 0x0002400004057890 */ /* 0x000fe2000fffe03f */
[----:B------:R-:W-:Y:S01]  /*0f50*/  WARPGROUP.ARRIVE ;  /* 0x00000000000079c5 */ /* 0x000fe20000000000 */
[----:B------:R-:W-:Y:S02]  /*0f60*/  USHF.R.U32.HI UR4, URZ, 0x4, UR4 ;  /* 0x000000043f047899 */ /* 0x000fe40008011604 */
[----:B------:R-:W-:Y:S02]  /*0f70*/  USHF.R.U32.HI UR5, URZ, 0x4, UR5 ;  /* 0x000000043f057899 */ /* 0x000fe40008011605 */
[----:B------:R-:W-:Y:S02]  /*0f80*/  ULOP3.LUT UR4, UR4, 0x3fff, URZ, 0xc0, !UPT ;  /* 0x00003fff04047892 */ /* 0x000fe4000f8ec03f */
[----:B------:R-:W-:Y:S02]  /*0f90*/  ULOP3.LUT UR5, UR5, 0x3fff, URZ, 0xc0, !UPT ;  /* 0x00003fff05057892 */ /* 0x000fe4000f8ec03f */
[----:B------:R-:W-:-:S02]  /*0fa0*/  ULOP3.LUT UR9, UR4, 0x10000, URZ, 0xfc, !UPT ;  /* 0x0001000004097892 */ /* 0x000fc4000f8efc3f */
[----:B------:R-:W-:Y:S02]  /*0fb0*/  ULOP3.LUT UR10, UR5, 0x10000, URZ, 0xfc, !UPT ;  /* 0x00010000050a7892 */ /* 0x000fe4000f8efc3f */
[----:B------:R-:W-:Y:S01]  /*0fc0*/  UIADD3 UR8, UR9, 0x100, URZ ;  /* 0x0000010009087890 */ /* 0x000fe2000fffe03f */
[----:B------:R-:W-:Y:S02]  /*0fd0*/  UMOV UR5, 0x80000020 ;  /* 0x8000002000057882 */ /* 0x000fe40000000000 */
[----:B------:R-:W-:Y:S01]  /*0fe0*/  UMOV UR4, UR9 ;  /* 0x0000000900047c82 */ /* 0x000fe20008000000 */
[----:B------:R-:W-:Y:S01]  /*0ff0*/  UMOV UR7, 0x80000020 ;  /* 0x8000002000077882 */ /* 0x000fe20000000000 */
[----:B------:R-:W-:Y:S02]  /*1000*/  UMOV UR6, UR10 ;  /* 0x0000000a00067c82 */ /* 0x000fe40008000000 */
[----:B------:R-:W-:Y:S01]  /*1010*/  HGMMA.64x64x16.F32.BF16 R56, gdesc[UR4], RZ, !UPT ;  /* 0x00e00000043879f0 */ /* 0x000fe2000c7018ff */
[----:B------:R-:W-:Y:S01]  /*1020*/  UMOV UR4, UR8 ;  /* 0x0000000800047c82 */ /* 0x000fe20008000000 */
[----:B------:R-:W-:Y:S01]  /*1030*/  UMOV UR5, 0x80000020 ;  /* 0x8000002000057882 */ /* 0x000fe20000000000 */
[----:B------:R-:W-:Y:S01]  /*1040*/  UIADD3 UR8, UR9, 0x102, URZ ;  /* 0x0000010209087890 */ /* 0x000fe2000fffe03f */
[----:B------:R-:W-:Y:S01]  /*1050*/  HGMMA.64x64x16.F32.BF16 R24, gdesc[UR4], RZ, !UPT ;  /* 0x00e00000041879f0 */ /* 0x000fe2000c7018ff */
[----:B------:R-:W-:-:S02]  /*1060*/  UIADD3 UR4, UR9, 0x2, URZ ;  /* 0x0000000209047890 */ /* 0x000fc4000fffe03f */
[----:B------:R-:W-:Y:S01]  /*1070*/  UIADD3 UR6, UR10, 0x2, URZ ;  /* 0x000000020a067890 */ /* 0x000fe2000fffe03f */
[----:B------:R-:W-:Y:S01]  /*1080*/  UMOV UR5, 0x80000020 ;  /* 0x8000002000057882 */ /* 0x000fe20000000000 */
[----:B------:R-:W-:-:S07]  /*1090*/  UMOV UR7, 0x80000020 ;  /* 0x8000002000077882 */ /* 0x000fce0000000000 */
[----:B------:R-:W-:Y:S01]  /*10a0*/  HGMMA.64x64x16.F32.BF16 R56, gdesc[UR4], R56 ;  /* 0x00e00000043879f0 */ /* 0x000fe20008701838 */
[----:B------:R-:W-:Y:S01]  /*10b0*/  UMOV UR4, UR8 ;  /* 0x0000000800047c82 */ /* 0x000fe20008000000 */
[----:B------:R-:W-:Y:S02]  /*10c0*/  UMOV UR5, 0x80000020 ;  /* 0x8000002000057882 */ /* 0x000fe40000000000 */
[----:B------:R-:W-:Y:S01]  /*10d0*/  HGMMA.64x64x16.F32.BF16 R24, gdesc[UR4], R24, gsb0 ;  /* 0x00e00000041879f0 */ /* 0x000fe20008001818 */
[----:B------:R-:W-:-:S05]  /*10e0*/  UMOV UR4, 0x1 ;  /* 0x0000000100047882 */ /* 0x000fca0000000000 */
.L_x_15:
[----:B0-----:R-:W-:-:S05]  /*10f0*/  VIMNMX R6, R5, 0x1, PT ;  /* 0x0000000105067848 */ /* 0x001fca0003fe0100 */
[----:B------:R-:W-:-:S05]  /*1100*/  IMAD.IADD R6, R5, 0x1, -R6 ;  /* 0x0000000105067824 */ /* 0x000fca00078e0a06 */
[----:B------:R-:W-:-:S13]  /*1110*/  ISETP.GE.AND P1, PT, R6, 0x1, PT ;  /* 0x000000010600780c */ /* 0x000fda0003f26270 */
[----:B------:R-:W-:Y:S05]  /*1120*/  @!P1 BRA `(.L_x_18) ;  /* 0x0000000400149947 */ /* 0x000fea0003800000 */
[----:B------:R-:W0:Y:S01]  /*1130*/  S2UR UR6, SR_CgaCtaId ;  /* 0x00000000000679c3 */ /* 0x000e220000008800 */
[----:B------:R-:W-:Y:S01]  /*1140*/  UMOV UR5, 0x400 ;  /* 0x0000040000057882 */ /* 0x000fe20000000000 */
[----:B------:R-:W-:Y:S01]  /*1150*/  LOP3.LUT R11, R3, 0x1, RZ, 0xfc, !PT ;  /* 0x00000001030b7812 */ /* 0x000fe200078efcff */
[----:B------:R-:W-:Y:S01]  /*1160*/  IMAD.MOV.U32 R10, RZ, RZ, RZ ;  /* 0x000000ffff0a7224 */ /* 0x000fe200078e00ff */
[----:B------:R-:W-:Y:S01]  /*1170*/  UISETP.NE.U32.AND UP0, UPT, UR4, URZ, UPT ;  /* 0x0000003f0400728c */ /* 0x000fe2000bf05070 */
[----:B------:R-:W-:Y:S02]  /*1180*/  IMAD.MOV.U32 R5, RZ, RZ, R6 ;  /* 0x000000ffff057224 */ /* 0x000fe400078e0006 */
[----:B------:R-:W-:Y:S01]  /*1190*/  IMAD.MOV.U32 R7, RZ, RZ, RZ ;  /* 0x000000ffff077224 */ /* 0x000fe200078e00ff */
[----:B0-----:R-:W-:-:S04]  /*11a0*/  ULEA UR14, UR6, UR5, 0x18 ;  /* 0x00000005060e7291 */ /* 0x001fc8000f8ec03f */
[----:B------:R-:W-:Y:S02]  /*11b0*/  UIADD3 UR6, UR14, 0x24000, URZ ;  /* 0x000240000e067890 */ /* 0x000fe4000fffe03f */
[----:B------:R-:W-:Y:S02]  /*11c0*/  USHF.R.U32.HI UR5, URZ, 0x4, UR14 ;  /* 0x000000043f057899 */ /* 0x000fe4000801160e */
[----:B------:R-:W-:Y:S02]  /*11d0*/  USHF.R.U32.HI UR6, URZ, 0x4, UR6 ;  /* 0x000000043f067899 */ /* 0x000fe40008011606 */
[----:B------:R-:W-:Y:S02]  /*11e0*/  ULOP3.LUT UR5, UR5, 0x3fff, URZ, 0xc0, !UPT ;  /* 0x00003fff05057892 */ /* 0x000fe4000f8ec03f */
[----:B------:R-:W-:Y:S02]  /*11f0*/  ULOP3.LUT UR6, UR6, 0x3fff, URZ, 0xc0, !UPT ;  /* 0x00003fff06067892 */ /* 0x000fe4000f8ec03f */
[----:B------:R-:W-:-:S02]  /*1200*/  ULOP3.LUT UR15, UR5, 0x10000, URZ, 0xfc, !UPT ;  /* 0x00010000050f7892 */ /* 0x000fc4000f8efc3f */
[----:B------:R-:W-:-:S12]  /*1210*/  ULOP3.LUT UR16, UR6, 0x10000, URZ, 0xfc, !UPT ;  /* 0x0001000006107892 */ /* 0x000fd8000f8efc3f */
.L_x_23:
[----:B------:R-:W-:-:S13]  /*1220*/  ISETP.NE.AND P2, PT, R11, 0x3, PT ;  /* 0x000000030b00780c */ /* 0x000fda0003f45270 */
[----:B------:R-:W-:Y:S05]  /*1230*/  @!P2 BRA `(.L_x_19) ;  /* 0x000000000004a947 */ /* 0x000fea0003800000 */
[----:B------:R-:W-:Y:S01]  /*1240*/  BPT.TRAP 0x1 ;  /* 0x000000040000795c */ /* 0x000fe20000300000 */
.L_x_19:
[----:B------:R-:W-:Y:S01]  /*1250*/  SHF.L.U32 R8, R10, 0x1f, RZ ;  /* 0x0000001f0a087819 */ /* 0x000fe200000006ff */
[----:B------:R-:W-:-:S12]  /*1260*/  ULEA UR5, UR4, UR14, 0x3 ;  /* 0x0000000e04057291 */ /* 0x000fd8000f8e183f */
.L_x_20:
[----:B0-----:R-:W-:-:S04]  /*1270*/  IMAD.U32 R9, RZ, RZ, UR5 ;  /* 0x00000005ff097e24 */ /* 0x001fc8000f8e00ff */
[----:B------:R0:W1:Y:S03]  /*1280*/  SYNCS.PHASECHK.TRANS64.TRYWAIT P1, [R9+URZ+0x36000], R8 ;  /* 0x03600008090075a7 */ /* 0x000066000802017f */
[----:B-1----:R-:W-:Y:S05]  /*1290*/  @!P1 NANOSLEEP.SYNCS 0x989680 ;  /* 0x009896800000995d */ /* 0x002fea0003900000 */
[----:B------:R-:W1:Y:S02]  /*12a0*/  @!P1 SYNCS.PHASECHK.TRANS64 P1, [R9+URZ+0x36000], R8 ;  /* 0x03600008090095a7 */ /* 0x000e64000802007f */
[----:B-1----:R-:W-:Y:S05]  /*12b0*/  @!P1 BRA `(.L_x_20) ;  /* 0xfffffffc00ec9947 */ /* 0x002fea000383ffff */
[----:B------:R-:W-:Y:S01]  /*12c0*/  ULEA UR6, UR4, UR15, 0x9 ;  /* 0x0000000f04067291 */ /* 0x000fe2000f8e483f */
[----:B------:R-:W-:Y:S01]  /*12d0*/  WARPGROUP.ARRIVE ;  /* 0x00000000000079c5 */ /* 0x000fe20000000000 */
[----:B------:R-:W-:Y:S02]  /*12e0*/  ULEA UR5, UR4, UR16, 0x8 ;  /* 0x0000001004057291 */ /* 0x000fe4000f8e403f */
[----:B------:R-:W-:Y:S01]  /*12f0*/  UIADD3 UR7, UR6, 0x100, URZ ;  /* 0x0000010006077890 */ /* 0x000fe2000fffe03f */
[----:B------:R-:W-:Y:S02]  /*1300*/  UMOV UR11, 0x80000020 ;  /* 0x80000020000b7882 */ /* 0x000fe40000000000 */
[----:B------:R-:W-:Y:S01]  /*1310*/  UMOV UR8, UR6 ;  /* 0x0000000600087c82 */ /* 0x000fe20008000000 */
[----:B------:R-:W-:Y:S01]  /*1320*/  UMOV UR9, 0x80000020 ;  /* 0x8000002000097882 */ /* 0x000fe20000000000 */
[----:B------:R-:W-:Y:S02]  /*1330*/  UMOV UR10, UR5 ;  /* 0x00000005000a7c82 */ /* 0x000fe40008000000 */
[----:B------:R-:W-:Y:S01]  /*1340*/  HGMMA.64x64x16.F32.BF16 R56, gdesc[UR8], R56, UP0 ;  /* 0x00e00000083879f0 */ /* 0x000fe2000bf01838 */
[----:B------:R-:W-:Y:S01]  /*1350*/  UMOV UR8, UR7 ;  /* 0x0000000700087c82 */ /* 0x000fe20008000000 */
[----:B------:R-:W-:-:S02]  /*1360*/  UMOV UR9, 0x80000020 ;  /* 0x8000002000097882 */ /* 0x000fc40000000000 */
[----:B------:R-:W-:Y:S01]  /*1370*/  HGMMA.64x64x16.F32.BF16 R24, gdesc[UR8], R24, UP0 ;  /* 0x00e00000081879f0 */ /* 0x000fe2000bf01818 */
[----:B------:R-:W-:Y:S02]  /*1380*/  UIADD3 UR10, UR5, 0x2, URZ ;  /* 0x00000002050a7890 */ /* 0x000fe4000fffe03f */
[----:B------:R-:W-:Y:S02]  /*1390*/  UIADD3 UR8, UR6, 0x2, URZ ;  /* 0x0000000206087890 */ /* 0x000fe4000fffe03f */
[----:B------:R-:W-:Y:S01]  /*13a0*/  UIADD3 UR6, UR6, 0x102, URZ ;  /* 0x0000010206067890 */ /* 0x000fe2000fffe03f */
[----:B------:R-:W-:Y:S01]  /*13b0*/  UMOV UR11, 0x80000020 ;  /* 0x80000020000b7882 */ /* 0x000fe20000000000 */
[----:B------:R-:W-:-:S05]  /*13c0*/  UMOV UR9, 0x80000020 ;  /* 0x8000002000097882 */ /* 0x000fca0000000000 */
[----:B------:R-:W-:Y:S01]  /*13d0*/  HGMMA.64x64x16.F32.BF16 R56, gdesc[UR8], R56 ;  /* 0x00e00000083879f0 */ /* 0x000fe20008701838 */
[----:B------:R-:W-:Y:S01]  /*13e0*/  UMOV UR8, UR6 ;  /* 0x0000000600087c82 */ /* 0x000fe20008000000 */
[----:B------:R-:W-:Y:S02]  /*13f0*/  UMOV UR9, 0x80000020 ;  /* 0x8000002000097882 */ /* 0x000fe40000000000 */
[----:B------:R-:W-:Y:S03]  /*1400*/  HGMMA.64x64x16.F32.BF16 R24, gdesc[UR8], R24, gsb0 ;  /* 0x00e00000081879f0 */ /* 0x000fe60008001818 */
[----:B------:R-:W-:Y:S02]  /*1410*/  WARPGROUP.DEPBAR.LE gsb0, 0x1 ;  /* 0x00008000000079c5 */ /* 0x000fe40000010100 */
[----:B------:R-:W-:Y:S05]  /*1420*/  @!P2 BRA `(.L_x_21) ;  /* 0x000000000004a947 */ /* 0x000fea0003800000 */
[----:B------:R-:W-:Y:S01]  /*1430*/  BPT.TRAP 0x1 ;  /* 0x000000040000795c */ /* 0x000fe20000300000 */
.L_x_21:
[----:B------:R-:W-:-:S13]  /*1440*/  ISETP.NE.AND P1, PT, R4, RZ, PT ;  /* 0x000000ff0400720c */ /* 0x000fda0003f25270 */
[----:B0-----:R-:W-:-:S05]  /*1450*/  @P1 LEA R8, R7, UR14, 0x3 ;  /* 0x0000000e07081c11 */ /* 0x001fca000f8e18ff */
[----:B------:R-:W-:-:S05]  /*1460*/  @P1 VIADD R9, R8, 0x36090 ;  /* 0x0003609008091836 */ /* 0x000fca0000000000 */
[----:B------:R-:W-:-:S04]  /*1470*/  @P1 PRMT R9, R2, 0x654, R9 ;  /* 0x0000065402091816 */ /* 0x000fc80000000009 */
[----:B------:R0:W-:Y:S01]  /*1480*/  @P1 SYNCS.ARRIVE.TRANS64.RED.A1T0 RZ, [R9+URZ], RZ ;  /* 0x000000ff09ff19a7 */ /* 0x0001e2000810043f */
[----:B------:R-:W-:-:S13]  /*1490*/  ISETP.GT.U32.AND P1, PT, R3, 0x1, PT ;  /* 0x000000010300780c */ /* 0x000fda0003f24070 */
[----:B0-----:R-:W-:Y:S05]  /*14a0*/  @P1 BRA `(.L_x_22) ;  /* 0x0000000000041947 */ /* 0x001fea0003800000 */
[----:B------:R-:W-:Y:S01]  /*14b0*/  BPT.TRAP 0x1 ;  /* 0x000000040000795c */ /* 0x000fe20000300000 */
.L_x_22:
[----:B------:R-:W-:Y:S01]  /*14c0*/  UIADD3 UR4, UR4, 0x1, URZ ;  /* 0x0000000104047890 */ /* 0x000fe2000fffe03f */
[----:B------:R-:W-:Y:S01]  /*14d0*/  ISETP.GT.AND P2, PT, R5, 0x1, PT ;  /* 0x000000010500780c */ /* 0x000fe20003f44270 */
[----:B------:R-:W-:Y:S02]  /*14e0*/  VIADD R7, R7, 0x1 ;  /* 0x0000000107077836 */ /* 0x000fe40000000000 */
[----:B------:R-:W-:Y:S01]  /*14f0*/  UISETP.NE.AND UP0, UPT, UR4, 0x12, UPT ;  /* 0x000000120400788c */ /* 0x000fe2000bf05270 */
[----:B------:R-:W-:Y:S02]  /*1500*/  VIADD R5, R5, 0xffffffff ;  /* 0xffffffff05057836 */ /* 0x000fe40000000000 */
[C---:B------:R-:W-:Y:S01]  /*1510*/  ISETP.NE.AND P1, PT, R7.reuse, 0x12, PT ;  /* 0x000000120700780c */ /* 0x040fe20003f25270 */
[----:B------:R-:W-:Y:S02]  /*1520*/  USEL UR5, URZ, 0x1, UP0 ;  /* 0x000000013f057887 */ /* 0x000fe40008000000 */
[----:B------:R-:W-:Y:S01]  /*1530*/  USEL UR4, UR4, URZ, UP0 ;  /* 0x0000003f04047287 */ /* 0x000fe20008000000 */
[----:B------:R-:W-:Y:S01]  /*1540*/  SEL R7, R7, RZ, P1 ;  /* 0x000000ff07077207 */ /* 0x000fe20000800000 */
[----:B------:R-:W-:-:S02]  /*1550*/  UPLOP3.LUT UP0, UPT, UPT, UPT, UPT, 0x80, 0x0 ;  /* 0x000000000000789c */ /* 0x000fc40003f0f070 */
[----:B------:R-:W-:Y:S01]  /*1560*/  LOP3.LUT R10, R10, UR5, RZ, 0x3c, !PT ;  /* 0x000000050a0a7c12 */ /* 0x000fe2000f8e3cff */
[----:B------:R-:W-:Y:S08]  /*1570*/  @P2 BRA `(.L_x_23) ;  /* 0xfffffffc00282947 */ /* 0x000ff0000383ffff */
.L_x_18:
[----:B------:R-:W-:Y:S02]  /*1580*/  WARPGROUP.DEPBAR.LE gsb0, 0x0 ;  /* 0x00008000000079c5 */ /* 0x000fe40000010000 */
[----:B------:R-:W-:Y:S05]  /*1590*/  @!P0 BRA `(.L_x_24) ;  /* 0x0000000000548947 */ /* 0x000fea0003800000 */
[----:B------:R-:W-:-:S04]  /*15a0*/  LOP3.LUT R5, R3, 0x1, RZ, 0xfc, !PT ;  /* 0x0000000103057812 */ /* 0x000fc800078efcff */
[----:B------:R-:W-:-:S13]  /*15b0*/  ISETP.NE.AND P0, PT, R5, 0x3, PT ;  /* 0x000000030500780c */ /* 0x000fda0003f05270 */
[----:B------:R-:W-:Y:S05]  /*15c0*/  @!P0 BRA `(.L_x_25) ;  /* 0x0000000000048947 */ /* 0x000fea0003800000 */
[----:B------:R-:W-:Y:S01]  /*15d0*/  BPT.TRAP 0x1 ;  /* 0x000000040000795c */ /* 0x000fe20000300000 */
.L_x_25:
[----:B------:R-:W-:Y:S01]  /*15e0*/  ISETP.NE.AND P0, PT, R4, RZ, PT ;  /* 0x000000ff0400720c */ /* 0x000fe20003f05270 */
[----:B------:R-:W-:Y:S01]  /*15f0*/  BSSY B0, `(.L_x_26) ;  /* 0x000000d000007945 */ /* 0x000fe20003800000 */
[----:B------:R-:W-:-:S11]  /*1600*/  ISETP.GT.U32.AND P1, PT, R3, 0x1, PT ;  /* 0x000000010300780c */ /* 0x000fd60003f24070 */
[----:B------:R-:W-:Y:S05]  /*1610*/  @!P0 BRA `(.L_x_27) ;  /* 0x0000000000288947 */ /* 0x000fea0003800000 */
[----:B------:R-:W0:Y:S01]  /*1620*/  S2R R8, SR_CgaCtaId ;  /* 0x0000000000087919 */ /* 0x000e220000008800 */
[----:B------:R-:W-:Y:S01]  /*1630*/  IMAD.WIDE.U32 R4, R6, 0x38e38e39, RZ ;  /* 0x38e38e3906047825 */ /* 0x000fe200078e00ff */
[----:B------:R-:W-:-:S04]  /*1640*/  MOV R3, 0x400 ;  /* 0x0000040000037802 */ /* 0x000fc80000000f00 */
[----:B------:R-:W-:-:S05]  /*1650*/  SHF.R.U32.HI R5, RZ, 0x2, R5 ;  /* 0x00000002ff057819 */ /* 0x000fca0000011605 */
[----:B------:R-:W-:Y:S01]  /*1660*/  IMAD R6, R5, -0x12, R6 ;  /* 0xffffffee05067824 */ /* 0x000fe200078e0206 */
[----:B0-----:R-:W-:-:S05]  /*1670*/  LEA R3, R8, R3, 0x18 ;  /* 0x0000000308037211 */ /* 0x001fca00078ec0ff */
[----:B------:R-:W-:-:S04]  /*1680*/  IMAD R6, R6, 0x8, R3 ;  /* 0x0000000806067824 */ /* 0x000fc800078e0203 */
[----:B------:R-:W-:-:S05]  /*1690*/  VIADD R3, R6, 0x36090 ;  /* 0x0003609006037836 */ /* 0x000fca0000000000 */
[----:B------:R-:W-:-:S04]  /*16a0*/  PRMT R3, R2, 0x654, R3 ;  /* 0x0000065402037816 */ /* 0x000fc80000000003 */
[----:B------:R0:W-:Y:S03]  /*16b0*/  SYNCS.ARRIVE.TRANS64.RED.A1T0 RZ, [R3+URZ], RZ ;  /* 0x000000ff03ff79a7 */ /* 0x0001e6000810043f */
.L_x_27:
[----:B------:R-:W-:Y:S05]  /*16c0*/  BSYNC B0 ;  /* 0x0000000000007941 */ /* 0x000fea0003800000 */
.L_x_26:
[----:B------:R-:W-:Y:S05]  /*16d0*/  @P1 BRA `(.L_x_24) ;  /* 0x0000000000041947 */ /* 0x000fea0003800000 */
[----:B------:R-:W-:Y:S01]  /*16e0*/  BPT.TRAP 0x1 ;  /* 0x000000040000795c */ /* 0x000fe20000300000 */
.L_x_24:
[----:B------:R-:W0:Y:S01]  /*16f0*/  S2R R2, SR_TID.X ;  /* 0x0000000000027919 */ /* 0x000e220000002100 */
[----:B------:R-:W-:Y:S01]  /*1700*/  ULDC.64 UR4, c[0x0][0x280] ;  /* 0x0000a00000047ab9 */ /* 0x000fe20000000a00 */
[----:B------:R-:W1:Y:S01]  /*1710*/  S2R R4, SR_CTAID.Y ;  /* 0x0000000000047919 */ /* 0x000e620000002600 */
[----:B------:R-:W2:Y:S01]  /*1720*/  S2R R9, SR_CTAID.X ;  /* 0x0000000000097919 */ /* 0x000ea20000002500 */
[----:B0-----:R-:W-:-:S04]  /*1730*/  SHF.R.S32.HI R3, RZ, 0x1f, R2 ;  /* 0x0000001fff037819 */ /* 0x001fc80000011402 */
[----:B------:R-:W-:Y:S01]  /*1740*/  LEA.HI R3, R3, R2, RZ, 0x7 ;  /* 0x0000000203037211 */ /* 0x000fe200078f38ff */
[----:B-1----:R-:W-:-:S03]  /*1750*/  IMAD.SHL.U32 R4, R4, 0x40, RZ ;  /* 0x0000004004047824 */ /* 0x002fc600078e00ff */
[----:B------:R-:W-:Y:S01]  /*1760*/  LOP3.LUT R3, R3, 0xffffff80, RZ, 0xc0, !PT ;  /* 0xffffff8003037812 */ /* 0x000fe200078ec0ff */
[----:B--2---:R-:W-:Y:S01]  /*1770*/  IMAD.SHL.U32 R8, R9, 0x80, RZ ;  /* 0x0000008009087824 */ /* 0x004fe200078e00ff */
[----:B------:R-:W-:-:S03]  /*1780*/  ISETP.GE.AND P0, PT, R4, UR5, PT ;  /* 0x0000000504007c0c */ /* 0x000fc6000bf06270 */
[----:B------:R-:W-:Y:S01]  /*1790*/  IMAD.IADD R10, R2, 0x1, -R3 ;  /* 0x00000001020a7824 */ /* 0x000fe200078e0a03 */
[----:B------:R-:W-:-:S04]  /*17a0*/  ISETP.GE.OR P0, PT, R8, UR4, P0 ;  /* 0x0000000408007c0c */ /* 0x000fc80008706670 */
[----:B------:R-:W-:-:S04]  /*17b0*/  SHF.R.S32.HI R7, RZ, 0x1f, R10 ;  /* 0x0000001fff077819 */ /* 0x000fc8000001140a */
[----:B------:R-:W-:-:S04]  /*17c0*/  LEA.HI R2, R7, R10, RZ, 0x2 ;  /* 0x0000000a07027211 */ /* 0x000fc800078f10ff */
[--C-:B------:R-:W-:Y:S02]  /*17d0*/  SHF.R.S32.HI R16, RZ, 0x2, R2.reuse ;  /* 0x00000002ff107819 */ /* 0x100fe40000011402 */
[----:B------:R-:W-:-:S04]  /*17e0*/  SHF.R.S32.HI R3, RZ, 0x1f, R2 ;  /* 0x0000001fff037819 */ /* 0x000fc80000011402 */
[----:B------:R-:W-:-:S04]  /*17f0*/  LEA.HI R3, R3, R16, RZ, 0x3 ;  /* 0x0000001003037211 */ /* 0x000fc800078f18ff */
[----:B------:R-:W-:Y:S01]  /*1800*/  LOP3.LUT R17, R3, 0xfffffff8, RZ, 0xc0, !PT ;  /* 0xfffffff803117812 */ /* 0x000fe200078ec0ff */
[----:B------:R-:W-:Y:S06]  /*1810*/  @P0 EXIT ;  /* 0x000000000000094d */ /* 0x000fec0003800000 */
[----:B------:R-:W-:Y:S01]  /*1820*/  LOP3.LUT R5, R2, 0x7ffffffc, RZ, 0xc0, !PT ;  /* 0x7ffffffc02057812 */ /* 0x000fe200078ec0ff */
[----:B------:R-:W-:Y:S01]  /*1830*/  IMAD.IADD R16, R16, 0x1, -R17 ;  /* 0x0000000110107824 */ /* 0x000fe200078e0a11 */
[----:B------:R-:W0:Y:S01]  /*1840*/  LDC.64 R2, c[0x0][0x658] ;  /* 0x00019600ff027b82 */ /* 0x000e220000000a00 */
[----:B------:R-:W-:Y:S02]  /*1850*/  LEA.HI R6, R7, R10, RZ, 0x5 ;  /* 0x0000000a07067211 */ /* 0x000fe400078f28ff */
[----:B------:R-:W-:Y:S01]  /*1860*/  IMAD.IADD R5, R10, 0x1, -R5 ;  /* 0x000000010a057824 */ /* 0x000fe200078e0a05 */
[----:B------:R-:W-:Y:S02]  /*1870*/  SHF.R.S32.HI R17, RZ, 0x1f, R16 ;  /* 0x0000001fff117819 */ /* 0x000fe40000011410 */
[----:B------:R-:W-:Y:S01]  /*1880*/  SHF.R.S32.HI R11, RZ, 0x5, R6 ;  /* 0x00000005ff0b7819 */ /* 0x000fe20000011406 */
[----:B------:R-:W-:Y:S01]  /*1890*/  IMAD.SHL.U32 R5, R5, 0x2, RZ ;  /* 0x0000000205057824 */ /* 0x000fe200078e00ff */
[----:B----45:R-:W-:Y:S01]  /*18a0*/  FSETP.NEU.AND P1, PT, R14, RZ, PT ;  /* 0x000000ff0e00720b */ /* 0x030fe20003f2d000 */
[----:B------:R-:W-:-:S03]  /*18b0*/  IMAD.WIDE R6, R9, 0x80, R16 ;  /* 0x0000008009067825 */ /* 0x000fc600078e0210 */
[----:B------:R-:W-:Y:S01]  /*18c0*/  SHF.R.S32.HI R9, RZ, 0x1f, R5 ;  /* 0x0000001fff097819 */ /* 0x000fe20000011405 */
[C---:B------:R-:W-:Y:S01]  /*18d0*/  IMAD R13, R11.reuse, -0x10, -R8 ;  /* 0xfffffff00b0d7824 */ /* 0x040fe200078e0a08 */
[C---:B------:R-:W-:Y:S01]  /*18e0*/  IADD3 R8, P0, R4.reuse, R5, RZ ;  /* 0x0000000504087210 */ /* 0x040fe20007f1e0ff */
[----:B------:R-:W-:Y:S01]  /*18f0*/  IMAD.WIDE R6, R11, 0x10, R6 ;  /* 0x000000100b067825 */ /* 0x000fe200078e0206 */
[----:B---3--:R-:W-:Y:S02]  /*1900*/  IADD3 R15, -R5, UR5, -R4 ;  /* 0x00000005050f7c10 */ /* 0x008fe4000fffe904 */
[----:B------:R-:W-:Y:S02]  /*1910*/  LEA.HI.X.SX32 R9, R4, R9, 0x1, P0 ;  /* 0x0000000904097211 */ /* 0x000fe400000f0eff */
[----:B------:R-:W-:Y:S02]  /*1920*/  IADD3 R16, R13, UR4, -R16 ;  /* 0x000000040d107c10 */ /* 0x000fe4000fffe810 */
[----:B------:R-:W-:Y:S01]  /*1930*/  ISETP.GT.AND P4, PT, R15, RZ, PT ;  /* 0x000000ff0f00720c */ /* 0x000fe20003f84270 */
[-C--:B0-----:R-:W-:Y:S01]  /*1940*/  IMAD R4, R7, R2.reuse, RZ ;  /* 0x0000000207047224 */ /* 0x081fe200078e02ff */
[----:B------:R-:W-:Y:S01]  /*1950*/  SHF.L.U64.HI R19, R2, 0x3, R3 ;  /* 0x0000000302137819 */ /* 0x000fe20000010203 */
[----:B------:R-:W-:Y:S01]  /*1960*/  IMAD.WIDE.U32 R10, R6, R2, R8 ;  /* 0x00000002060a7225 */ /* 0x000fe200078e0008 */
[----:B------:R-:W-:-:S02]  /*1970*/  P2R R5, PR, RZ, 0x10 ;  /* 0x00000010ff057803 */ /* 0x000fc40000000000 */
[----:B------:R-:W-:Y:S01]  /*1980*/  ISETP.GT.AND P0, PT, R16, RZ, P4 ;  /* 0x000000ff1000720c */ /* 0x000fe20002704270 */
[----:B------:R-:W-:Y:S01]  /*1990*/  IMAD R13, R6, R3, R4 ;  /* 0x00000003060d7224 */ /* 0x000fe200078e0204 */
[C---:B------:R-:W-:Y:S01]  /*19a0*/  SHF.L.U64.HI R18, R2.reuse, 0x6, R3 ;  /* 0x0000000602127819 */ /* 0x040fe20000010203 */
[C---:B------:R-:W-:Y:S02]  /*19b0*/  IMAD.SHL.U32 R20, R2.reuse, 0x8, RZ ;  /* 0x0000000802147824 */ /* 0x040fe400078e00ff */
[----:B------:R-:W-:Y:S02]  /*19c0*/  IMAD.SHL.U32 R17, R2, 0x40, RZ ;  /* 0x0000004002117824 */ /* 0x000fe400078e00ff */
[----:B------:R-:W-:Y:S01]  /*19d0*/  IMAD.IADD R13, R11, 0x1, R13 ;  /* 0x000000010b0d7824 */ /* 0x000fe200078e020d */
[----:B------:R-:W-:Y:S06]  /*19e0*/  @!P1 BRA `(.L_x_28) ;  /* 0x00000030008c9947 */ /* 0x000fec0003800000 */
[----:B------:R-:W-:Y:S01]  /*19f0*/  ULDC.64 UR6, c[0x0][0x630] ;  /* 0x00018c0000067ab9 */ /* 0x000fe20000000a00 */
[----:B------:R-:W-:Y:S01]  /*1a00*/  ULDC.64 UR8, c[0x0][0x628] ;  /* 0x00018a0000087ab9 */ /* 0x000fe20000000a00 */
[----:B------:R-:W-:Y:S01]  /*1a10*/  IMAD R21, R7, UR6, RZ ;  /* 0x0000000607157c24 */ /* 0x000fe2000f8e02ff */
[----:B------:R-:W-:Y:S01]  /*1a20*/  ULDC.64 UR4, c[0x0][0x650] ;  /* 0x0001940000047ab9 */ /* 0x000fe20000000a00 */
[----:B------:R-:W-:-:S04]  /*1a30*/  IMAD.WIDE.U32 R2, R6, UR6, R8 ;  /* 0x0000000606027c25 */ /* 0x000fc8000f8e0008 */
[----:B------:R-:W-:Y:S01]  /*1a40*/  IMAD R21, R6, UR7, R21 ;  /* 0x0000000706157c24 */ /* 0x000fe2000f8e0215 */
[----:B------:R-:W-:-:S03]  /*1a50*/  LEA R4, P1, R2, UR8, 0x1 ;  /* 0x0000000802047c11 */ /* 0x000fc6000f8208ff */
[----:B------:R-:W-:-:S05]  /*1a60*/  IMAD.IADD R3, R3, 0x1, R21 ;  /* 0x0000000103037824 */ /* 0x000fca00078e0215 */
[----:B------:R-:W-:-:S05]  /*1a70*/  LEA.HI.X R5, R2, UR9, R3, 0x1, P1 ;  /* 0x0000000902057c11 */ /* 0x000fca00088f0c03 */
[----:B------:R-:W2:Y:S01]  /*1a80*/  @P0 LDG.E.LTC128B.U16 R22, desc[UR12][R4.64] ;  /* 0x0000000c04160981 */ /* 0x000ea2000c1e1520 */
[----:B------:R-:W-:Y:S01]  /*1a90*/  ISETP.GT.AND P3, PT, R15, 0x1, PT ;  /* 0x000000010f00780c */ /* 0x000fe20003f64270 */
[----:B------:R-:W-:Y:S01]  /*1aa0*/  BSSY B0, `(.L_x_29) ;  /* 0x000000c000007945 */ /* 0x000fe20003800000 */
[----:B------:R-:W-:Y:S02]  /*1ab0*/  LEA R2, P2, R10, UR4, 0x1 ;  /* 0x000000040a027c11 */ /* 0x000fe4000f8408ff */
[----:B------:R-:W-:Y:S01]  /*1ac0*/  ISETP.GT.AND P1, PT, R16, RZ, P3 ;  /* 0x000000ff1000720c */ /* 0x000fe20001f24270 */
[----:B--2---:R-:W-:-:S04]  /*1ad0*/  IMAD.U32 R3, R22, 0x10000, RZ ;  /* 0x0001000016037824 */ /* 0x004fc800078e00ff */
[----:B------:R-:W-:-:S04]  /*1ae0*/  FMUL R3, R3, R14 ;  /* 0x0000000e03037220 */ /* 0x000fc80000400000 */
[----:B------:R-:W-:-:S05]  /*1af0*/  FFMA R3, R56, R0, R3 ;  /* 0x0000000038037223 */ /* 0x000fca0000000003 */
[----:B------:R-:W-:Y:S02]  /*1b00*/  F2FP.BF16.F32.PACK_AB R11, RZ, R3 ;  /* 0x00000003ff0b723e */ /* 0x000fe400000010ff */
[----:B------:R-:W-:Y:S02]  /*1b10*/  P2R R3, PR, RZ, 0x8 ;  /* 0x00000008ff037803 */ /* 0x000fe40000000000 */
[----:B------:R-:W-:-:S05]  /*1b20*/  LEA.HI.X R3, R10, UR5, R13, 0x1, P2 ;  /* 0x000000050a037c11 */ /* 0x000fca00090f0c0d */
[----:B------:R0:W-:Y:S01]  /*1b30*/  @P0 STG.E.U16 desc[UR12][R2.64], R11 ;  /* 0x0000000b02000986 */ /* 0x0001e2000c10150c */
[----:B------:R-:W-:Y:S05]  /*1b40*/  @!P1 BRA `(.L_x_30) ;  /* 0x0000000000049947 */ /* 0x000fea0003800000 */
[----:B------:R1:W5:Y:S02]  /*1b50*/  LDG.E.LTC128B.U16 R22, desc[UR12][R4.64+0x2] ;  /* 0x0000020c04167981 */ /* 0x000364000c1e1520 */
.L_x_30:
[----:B------:R-:W-:Y:S05]  /*1b60*/  BSYNC B0 ;  /* 0x0000000000007941 */ /* 0x000fea0003800000 */
.L_x_29:
[----:B------:R-:W-:Y:S01]  /*1b70*/  USHF.L.U32 UR4, UR6, 0x3, URZ ;  /* 0x0000000306047899 */ /* 0x000fe2000800063f */
[----:B-----5:R-:W-:Y:S01]  /*1b80*/  IMAD.U32 R13, R22, 0x10000, RZ ;  /* 0x00010000160d7824 */ /* 0x020fe200078e00ff */
[----:B------:R-:W-:Y:S01]  /*1b90*/  USHF.L.U64.HI UR5, UR6, 0x3, UR7 ;  /* 0x0000000306057899 */ /* 0x000fe20008010207 */
[----:B------:R-:W-:Y:S02]  /*1ba0*/  ISETP.GT.AND P0, PT, R16, 0x8, P4 ;  /* 0x000000081000780c */ /* 0x000fe40002704270 */
[----:B------:R-:W-:Y:S01]  /*1bb0*/  FMUL R56, R13, R14 ;  /* 0x0000000e0d387220 */ /* 0x000fe20000400000 */
[----:B------:R-:W-:Y:S02]  /*1bc0*/  IMAD.U32 R10, RZ, RZ, UR4 ;  /* 0x00000004ff0a7e24 */ /* 0x000fe4000f8e00ff */
[----:B0-----:R-:W-:Y:S02]  /*1bd0*/  IMAD.U32 R11, RZ, RZ, UR5 ;  /* 0x00000005ff0b7e24 */ /* 0x001fe4000f8e00ff */
[----:B------:R-:W-:Y:S01]  /*1be0*/  FFMA R56, R57, R0, R56 ;  /* 0x0000000039387223 */ /* 0x000fe20000000038 */
[----:B------:R-:W-:-:S04]  /*1bf0*/  IMAD.WIDE.U32 R12, R6, UR6, R10 ;  /* 0x00000006060c7c25 */ /* 0x000fc8000f8e000a */
[----:B------:R-:W-:Y:S02]  /*1c00*/  F2FP.BF16.F32.PACK_AB R57, RZ, R56 ;  /* 0x00000038ff39723e */ /* 0x000fe400000010ff */
[----:B------:R-:W-:-:S03]  /*1c10*/  IADD3 R23, P2, R8, R12, RZ ;  /* 0x0000000c08177210 */ /* 0x000fc60007f5e0ff */
[----:B------:R0:W-:Y:S01]  /*1c20*/  @P1 STG.E.U16 desc[UR12][R2.64+0x2], R57 ;  /* 0x0000023902001986 */ /* 0x0001e2000c10150c */
[----:B------:R-:W-:Y:S02]  /*1c30*/  IADD3.X R56, R9, R21, R13, P2, !PT ;  /* 0x0000001509387210 */ /* 0x000fe400017fe40d */
[----:B------:R-:W-:-:S04]  /*1c40*/  LEA R12, P2, R23, UR8, 0x1 ;  /* 0x00000008170c7c11 */ /* 0x000fc8000f8408ff */
[----:B------:R-:W-:-:S05]  /*1c50*/  LEA.HI.X R13, R23, UR9, R56, 0x1, P2 ;  /* 0x00000009170d7c11 */ /* 0x000fca00090f0c38 */
[----:B------:R-:W2:Y:S01]  /*1c60*/  @P0 LDG.E.LTC128B.U16 R22, desc[UR12][R12.64] ;  /* 0x0000000c0c160981 */ /* 0x000ea2000c1e1520 */
[C---:B------:R-:W-:Y:S01]  /*1c70*/  IMAD.SHL.U32 R23, R20.reuse, 0x2, RZ ;  /* 0x0000000214177824 */ /* 0x040fe200078e00ff */
[----:B------:R-:W-:Y:S01]  /*1c80*/  SHF.L.U64.HI R19, R20, 0x1, R19 ;  /* 0x0000000114137819 */ /* 0x000fe20000010213 */
[----:B------:R-:W-:Y:S01]  /*1c90*/  BSSY B0, `(.L_x_31) ;  /* 0x000000b000007945 */ /* 0x000fe20003800000 */
[----:B------:R-:W-:Y:S02]  /*1ca0*/  ISETP.GT.AND P1, PT, R16, 0x8, P3 ;  /* 0x000000081000780c */ /* 0x000fe40001f24270 */
[----:B------:R-:W-:Y:S01]  /*1cb0*/  IADD3 R20, P2, R23, R2, RZ ;  /* 0x0000000217147210 */ /* 0x000fe20007f5e0ff */
[----:B--2---:R-:W-:-:S04]  /*1cc0*/  IMAD.U32 R21, R22, 0x10000, RZ ;  /* 0x0001000016157824 */ /* 0x004fc800078e00ff */
[----:B------:R-:W-:-:S04]  /*1cd0*/  FMUL R21, R21, R14 ;  /* 0x0000000e15157220 */ /* 0x000fc80000400000 */
[----:B------:R-:W-:-:S05]  /*1ce0*/  FFMA R21, R58, R0, R21 ;  /* 0x000000003a157223 */ /* 0x000fca0000000015 */
[----:B------:R-:W-:Y:S01]  /*1cf0*/  F2FP.BF16.F32.PACK_AB R56, RZ, R21 ;  /* 0x00000015ff38723e */ /* 0x000fe200000010ff */
[----:B------:R-:W-:-:S05]  /*1d00*/  IMAD.X R21, R19, 0x1, R3, P2 ;  /* 0x0000000113157824 */ /* 0x000fca00010e0603 */
[----:B------:R0:W-:Y:S01]  /*1d10*/  @P0 STG.E.U16 desc[UR12][R20.64], R56 ;  /* 0x0000003814000986 */ /* 0x0001e2000c10150c */
[----:B------:R-:W-:Y:S05]  /*1d20*/  @!P1 BRA `(.L_x_32) ;  /* 0x0000000000049947 */ /* 0x000fea0003800000 */
[----:B------:R2:W5:Y:S02]  /*1d30*/  LDG.E.LTC128B.U16 R22, desc[UR12][R12.64+0x2] ;  /* 0x0000020c0c167981 */ /* 0x000564000c1e1520 */
.L_x_32:
[----:B------:R-:W-:Y:S05]  /*1d40*/  BSYNC B0 ;  /* 0x0000000000007941 */ /* 0x000fea0003800000 */
.L_x_31:
[----:B0----5:R-:W-:Y:S01]  /*1d50*/  IMAD.U32 R57, R22, 0x10000, RZ ;  /* 0x0001000016397824 */ /* 0x021fe200078e00ff */
[----:B------:R-:W-:Y:S01]  /*1d60*/  ISETP.GT.AND P3, PT, R15, 0x8, PT ;  /* 0x000000080f00780c */ /* 0x000fe20003f64270 */
[----:B------:R-:W-:Y:S02]  /*1d70*/  BSSY B0, `(.L_x_33) ;  /* 0x0000009000007945 */ /* 0x000fe40003800000 */
[----:B------:R-:W-:Y:S01]  /*1d80*/  FMUL R56, R57, R14 ;  /* 0x0000000e39387220 */ /* 0x000fe20000400000 */
[----:B------:R-:W-:Y:S02]  /*1d90*/  ISETP.GT.AND P0, PT, R16, RZ, P3 ;  /* 0x000000ff1000720c */ /* 0x000fe40001f04270 */
[----:B------:R-:W-:Y:S01]  /*1da0*/  P2R R57, PR, RZ, 0x8 ;  /* 0x00000008ff397803 */ /* 0x000fe20000000000 */
[----:B------:R-:W-:-:S05]  /*1db0*/  FFMA R56, R59, R0, R56 ;  /* 0x000000003b387223 */ /* 0x000fca0000000038 */
[----:B------:R-:W-:-:S05]  /*1dc0*/  F2FP.BF16.F32.PACK_AB R56, RZ, R56 ;  /* 0x00000038ff38723e */ /* 0x000fca00000010ff */
[----:B------:R0:W-:Y:S01]  /*1dd0*/  @P1 STG.E.U16 desc[UR12][R20.64+0x2], R56 ;  /* 0x0000023814001986 */ /* 0x0001e2000c10150c */
[----:B------:R-:W-:Y:S05]  /*1de0*/  @!P0 BRA `(.L_x_34) ;  /* 0x0000000000048947 */ /* 0x000fea0003800000 */
[----:B------:R3:W5:Y:S02]  /*1df0*/  LDG.E.LTC128B.U16 R22, desc[UR12][R4.64+0x10] ;  /* 0x0000100c04167981 */ /* 0x000764000c1e1520 */
.L_x_34:
[----:B------:R-:W-:Y:S05]  /*1e00*/  BSYNC B0 ;  /* 0x0000000000007941 */ /* 0x000fea0003800000 */
.L_x_33:
[----:B-----5:R-:W-:Y:S01]  /*1e10*/  IMAD.U32 R57, R22, 0x10000, RZ ;  /* 0x0001000016397824 */ /* 0x020fe200078e00ff */
[----:B------:R-:W-:Y:S01]  /*1e20*/  ISETP.GT.AND P2, PT, R15, 0x9, PT ;  /* 0x000000090f00780c */ /* 0x000fe20003f44270 */
[----:B------:R-:W-:Y:S02]  /*1e30*/  BSSY B0, `(.L_x_35) ;  /* 0x0000009000007945 */ /* 0x000fe40003800000 */
[----:B------:R-:W-:Y:S01]  /*1e40*/  FMUL R57, R57, R14 ;  /* 0x0000000e39397220 */ /* 0x000fe20000400000 */
[----:B------:R-:W-:Y:S02]  /*1e50*/  ISETP.GT.AND P1, PT, R16, RZ, P2 ;  /* 0x000000ff1000720c */ /* 0x000fe40001724270 */
[----:B0-----:R-:W-:Y:S01]  /*1e60*/  P2R R56, PR, RZ, 0x4 ;  /* 0x00000004ff387803 */ /* 0x001fe20000000000 */
[----:B------:R-:W-:-:S05]  /*1e70*/  FFMA R57, R60, R0, R57 ;  /* 0x000000003c397223 */ /* 0x000fca0000000039 */
[----:B------:R-:W-:-:S05]  /*1e80*/  F2FP.BF16.F32.PACK_AB R57, RZ, R57 ;  /* 0x00000039ff39723e */ /* 0x000fca00000010ff */
[----:B------:R0:W-:Y:S01]  /*1e90*/  @P0 STG.E.U16 desc[UR12][R2.64+0x10], R57 ;  /* 0x0000103902000986 */ /* 0x0001e2000c10150c */
[----:B------:R-:W-:Y:S05]  /*1ea0*/  @!P1 BRA `(.L_x_36) ;  /* 0x0000000000049947 */ /* 0x000fea0003800000 */
[----:B------:R4:W5:Y:S02]  /*1eb0*/  LDG.E.LTC128B.U16 R22, desc[UR12][R4.64+0x12] ;  /* 0x0000120c04167981 */ /* 0x000964000c1e1520 */
.L_x_36:
[----:B------:R-:W-:Y:S05]  /*1ec0*/  BSYNC B0 ;  /* 0x0000000000007941 */ /* 0x000fea0003800000 */
.L_x_35:
[----:B0----5:R-:W-:Y:S01]  /*1ed0*/  IMAD.U32 R57, R22, 0x10000, RZ ;  /* 0x0001000016397824 */ /* 0x021fe200078e00ff */
[----:B------:R-:W-:Y:S01]  /*1ee0*/  ISETP.GT.AND P0, PT, R16, 0x8, P3 ;  /* 0x000000081000780c */ /* 0x000fe20001f04270 */
[----:B------:R-:W-:Y:S02]  /*1ef0*/  BSSY B0, `(.L_x_37) ;  /* 0x0000007000007945 */ /* 0x000fe40003800000 */
[----:B------:R-:W-:-:S04]  /*1f00*/  FMUL R56, R57, R14 ;  /* 0x0000000e39387220 */ /* 0x000fc80000400000 */
[----:B------:R-:W-:-:S05]  /*1f10*/  FFMA R56, R61, R0, R56 ;  /* 0x000000003d387223 */ /* 0x000fca0000000038 */
[----:B------:R-:W-:-:S05]  /*1f20*/  F2FP.BF16.F32.PACK_AB R56, RZ, R56 ;  /* 0x00000038ff38723e */ /* 0x000fca00000010ff */
[----:B------:R0:W-:Y:S01]  /*1f30*/  @P1 STG.E.U16 desc[UR12][R2.64+0x12], R56 ;  /* 0x0000123802001986 */ /* 0x0001e2000c10150c */
[----:B------:R-:W-:Y:S05]  /*1f40*/  @!P0 BRA `(.L_x_38) ;  /* 0x0000000000048947 */ /* 0x000fea0003800000 */
[----:B------:R0:W5:Y:S02]  /*1f50*/  LDG.E.LTC128B.U16 R22, desc[UR12][R12.64+0x10] ;  /* 0x0000100c0c167981 */ /* 0x000164000c1e1520 */
.L_x_38:
[----:B------:R-:W-:Y:S05]  /*1f60*/  BSYNC B0 ;  /* 0x0000000000007941 */ /* 0x000fea0003800000 */
.L_x_37:
[----:B-----5:R-:W-:Y:S01]  /*1f70*/  IMAD.U32 R57, R22, 0x10000, RZ ;  /* 0x0001000016397824 */ /* 0x020fe200078e00ff */
        /* <DEDUP_REMOVED lines=8> */
.L_x_40:
[----:B------:R-:W-:Y:S05]  /*2000*/  BSYNC B0 ;  /* 0x0000000000007941 */ /* 0x000fea0003800000 */
.L_x_39:
[----:B-----5:R-:W-:Y:S01]  /*2010*/  IMAD.U32 R59, R22, 0x10000, RZ ;  /* 0x00010000163b7824 */ /* 0x020fe200078e00ff */
[----:B------:R-:W-:Y:S01]  /*2020*/  ISETP.GT.AND P3, PT, R15, 0x10, PT ;  /* 0x000000100f00780c */ /* 0x000fe20003f64270 */
[C---:B0-----:R-:W-:Y:S01]  /*2030*/  IMAD.SHL.U32 R57, R17.reuse, 0x2, RZ ;  /* 0x0000000211397824 */ /* 0x041fe200078e00ff */
[----:B------:R-:W-:Y:S01]  /*2040*/  SHF.L.U64.HI R17, R17, 0x1, R18 ;  /* 0x0000000111117819 */ /* 0x000fe20000010212 */
[----:B------:R-:W-:Y:S01]  /*2050*/  FMUL R56, R59, R14 ;  /* 0x0000000e3b387220 */ /* 0x000fe20000400000 */
[----:B------:R-:W-:Y:S02]  /*2060*/  BSSY B0, `(.L_x_41) ;  /* 0x000000a000007945 */ /* 0x000fe40003800000 */
[----:B------:R-:W-:Y:S01]  /*2070*/  IADD3 R18, P0, P2, R57, R2, R23 ;  /* 0x0000000239127210 */ /* 0x000fe20007a1e017 */
[----:B------:R-:W-:Y:S01]  /*2080*/  FFMA R56, R63, R0, R56 ;  /* 0x000000003f387223 */ /* 0x000fe20000000038 */
[----:B------:R-:W-:Y:S02]  /*2090*/  P2R R23, PR, RZ, 0x8 ;  /* 0x00000008ff177803 */ /* 0x000fe40000000000 */
[----:B------:R-:W-:-:S02]  /*20a0*/  IADD3.X R19, R17, R3, R19, P0, P2 ;  /* 0x0000000311137210 */ /* 0x000fc400007e4413 */
[----:B------:R-:W-:Y:S02]  /*20b0*/  F2FP.BF16.F32.PACK_AB R56, RZ, R56 ;  /* 0x00000038ff38723e */ /* 0x000fe400000010ff */
[----:B------:R-:W-:-:S03]  /*20c0*/  ISETP.GT.AND P0, PT, R16, RZ, P3 ;  /* 0x000000ff1000720c */ /* 0x000fc60001f04270 */
[----:B------:R0:W-:Y:S10]  /*20d0*/  @P1 STG.E.U16 desc[UR12][R20.64+0x12], R56 ;  /* 0x0000123814001986 */ /* 0x0001f4000c10150c */
[----:B------:R-:W-:Y:S05]  /*20e0*/  @!P0 BRA `(.L_x_42) ;  /* 0x0000000000048947 */ /* 0x000fea0003800000 */
[----:B------:R0:W5:Y:S02]  /*20f0*/  LDG.E.LTC128B.U16 R22, desc[UR12][R4.64+0x20] ;  /* 0x0000200c04167981 */ /* 0x000164000c1e1520 */
.L_x_42:
[----:B------:R-:W-:Y:S05]  /*2100*/  BSYNC B0 ;  /* 0x0000000000007941 */ /* 0x000fea0003800000 */
.L_x_41:
[----:B-----5:R-:W-:Y:S01]  /*2110*/  IMAD.U32 R23, R22, 0x10000, RZ ;  /* 0x0001000016177824 */ /* 0x020fe200078e00ff */
[----:B------:R-:W-:Y:S01]  /*2120*/  ISETP.GT.AND P1, PT, R15, 0x11, PT ;  /* 0x000000110f00780c */ /* 0x000fe20003f24270 */
[----:B------:R-:W-:Y:S02]  /*2130*/  BSSY B0, `(.L_x_43) ;  /* 0x0000009000007945 */ /* 0x000fe40003800000 */
[----:B------:R-:W-:-:S04]  /*2140*/  FMUL R23, R23, R14 ;  /* 0x0000000e17177220 */ /* 0x000fc80000400000 */
[----:B------:R-:W-:-:S05]  /*2150*/  FFMA R23, R64, R0, R23 ;  /* 0x0000000040177223 */ /* 0x000fca0000000017 */
[----:B------:R-:W-:-:S05]  /*2160*/  F2FP.BF16.F32.PACK_AB R23, RZ, R23 ;  /* 0x00000017ff17723e */ /* 0x000fca00000010ff */
[----:B------:R1:W-:Y:S01]  /*2170*/  @P0 STG.E.U16 desc[UR12][R2.64+0x20], R23 ;  /* 0x0000201702000986 */ /* 0x0003e2000c10150c */
[----:B------:R-:W-:Y:S02]  /*2180*/  ISETP.GT.AND P0, PT, R16, RZ, P1 ;  /* 0x000000ff1000720c */ /* 0x000fe40000f04270 */
[----:B-1----:R-:W-:-:S11]  /*2190*/  P2R R23, PR, RZ, 0x2 ;  /* 0x00000002ff177803 */ /* 0x002fd60000000000 */
[----:B------:R-:W-:Y:S05]  /*21a0*/  @!P0 BRA `(.L_x_44) ;  /* 0x0000000000048947 */ /* 0x000fea0003800000 */
[----:B------:R1:W5:Y:S02]  /*21b0*/  LDG.E.LTC128B.U16 R22, desc[UR12][R4.64+0x22] ;  /* 0x0000220c04167981 */ /* 0x000364000c1e1520 */
.L_x_44:
[----:B------:R-:W-:Y:S05]  /*21c0*/  BSYNC B0 ;  /* 0x0000000000007941 */ /* 0x000fea0003800000 */
.L_x_43:
[----:B-----5:R-:W-:Y:S01]  /*21d0*/  IMAD.U32 R23, R22, 0x10000, RZ ;  /* 0x0001000016177824 */ /* 0x020fe200078e00ff */
[----:B------:R-:W-:Y:S03]  /*21e0*/  BSSY B0, `(.L_x_45) ;  /* 0x0000008000007945 */ /* 0x000fe60003800000 */
[----:B0-----:R-:W-:-:S04]  /*21f0*/  FMUL R56, R23, R14 ;  /* 0x0000000e17387220 */ /* 0x001fc80000400000 */
[----:B------:R-:W-:-:S05]  /*2200*/  FFMA R56, R65, R0, R56 ;  /* 0x0000000041387223 */ /* 0x000fca0000000038 */
[----:B------:R-:W-:-:S05]  /*2210*/  F2FP.BF16.F32.PACK_AB R56, RZ, R56 ;  /* 0x00000038ff38723e */ /* 0x000fca00000010ff */
[----:B------:R0:W-:Y:S01]  /*2220*/  @P0 STG.E.U16 desc[UR12][R2.64+0x22], R56 ;  /* 0x0000223802000986 */ /* 0x0001e2000c10150c */
[----:B------:R-:W-:-:S13]  /*2230*/  ISETP.GT.AND P0, PT, R16, 0x8, P3 ;  /* 0x000000081000780c */ /* 0x000fda0001f04270 */
[----:B0-----:R-:W-:Y:S05]  /*2240*/  @!P0 BRA `(.L_x_46) ;  /* 0x0000000000048947 */ /* 0x001fea0003800000 */
[----:B------:R0:W5:Y:S02]  /*2250*/  LDG.E.LTC128B.U16 R22, desc[UR12][R12.64+0x20] ;  /* 0x0000200c0c167981 */ /* 0x000164000c1e1520 */
.L_x_46:
[----:B------:R-:W-:Y:S05]  /*2260*/  BSYNC B0 ;  /* 0x0000000000007941 */ /* 0x000fea0003800000 */
.L_x_45:
[C---:B-----5:R-:W-:Y:S01]  /*2270*/  IMAD.U32 R23, R22.reuse, 0x10000, RZ ;  /* 0x0001000016177824 */ /* 0x060fe200078e00ff */
[----:B------:R-:W-:Y:S01]  /*2280*/  BSSY B0, `(.L_x_47) ;  /* 0x000000c000007945 */ /* 0x000fe20003800000 */
[----:B------:R-:W-:Y:S02]  /*2290*/  PRMT R56, R22, 0x7610, R56 ;  /* 0x0000761016387816 */ /* 0x000fe40000000038 */
[----:B------:R-:W-:-:S04]  /*22a0*/  FMUL R23, R23, R14 ;  /* 0x0000000e17177220 */ /* 0x000fc80000400000 */
[----:B------:R-:W-:-:S05]  /*22b0*/  FFMA R23, R66, R0, R23 ;  /* 0x0000000042177223 */ /* 0x000fca0000000017 */
[----:B------:R-:W-:-:S04]  /*22c0*/  F2FP.BF16.F32.PACK_AB R23, RZ, R23 ;  /* 0x00000017ff17723e */ /* 0x000fc800000010ff */
[----:B------:R-:W-:-:S05]  /*22d0*/  PRMT R58, R23, 0x7610, R58 ;  /* 0x00007610173a7816 */ /* 0x000fca000000003a */
[----:B------:R0:W-:Y:S01]  /*22e0*/  @P0 STG.E.U16 desc[UR12][R20.64+0x20], R58 ;  /* 0x0000203a14000986 */ /* 0x0001e2000c10150c */
[----:B------:R-:W-:-:S05]  /*22f0*/  IADD3 R59, P0, R6, 0x40, RZ ;  /* 0x00000040063b7810 */ /* 0x000fca0007f1e0ff */
[----:B------:R-:W-:Y:S01]  /*2300*/  IMAD.X R23, RZ, RZ, R7, P0 ;  /* 0x000000ffff177224 */ /* 0x000fe200000e0607 */
[----:B------:R-:W-:-:S13]  /*2310*/  ISETP.GT.AND P0, PT, R16, 0x8, P1 ;  /* 0x000000081000780c */ /* 0x000fda0000f04270 */
[----:B0-----:R-:W-:Y:S05]  /*2320*/  @!P0 BRA `(.L_x_48) ;  /* 0x0000000000048947 */ /* 0x001fea0003800000 */
[----:B------:R0:W5:Y:S02]  /*2330*/  LDG.E.LTC128B.U16 R56, desc[UR12][R12.64+0x22] ;  /* 0x0000220c0c387981 */ /* 0x000164000c1e1520 */
.L_x_48:
[----:B------:R-:W-:Y:S05]  /*2340*/  BSYNC B0 ;  /* 0x0000000000007941 */ /* 0x000fea0003800000 */
.L_x_47:
[----:B-----5:R-:W-:Y:S01]  /*2350*/  IMAD.U32 R7, R56, 0x10000, RZ ;  /* 0x0001000038077824 */ /* 0x020fe200078e00ff */
[----:B------:R-:W-:Y:S01]  /*2360*/  ISETP.GT.AND P2, PT, R15, 0x18, PT ;  /* 0x000000180f00780c */ /* 0x000fe20003f44270 */
[----:B------:R-:W-:Y:S01]  /*2370*/  IMAD.WIDE.U32 R10, R59, UR6, R10 ;  /* 0x000000063b0a7c25 */ /* 0x000fe2000f8e000a */
[----:B------:R-:W-:Y:S03]  /*2380*/  BSSY B0, `(.L_x_49) ;  /* 0x0000014000007945 */ /* 0x000fe60003800000 */
[----:B------:R-:W-:-:S04]  /*2390*/  FMUL R6, R7, R14 ;  /* 0x0000000e07067220 */ /* 0x000fc80000400000 */
[----:B------:R-:W-:-:S05]  /*23a0*/  FFMA R6, R67, R0, R6 ;  /* 0x0000000043067223 */ /* 0x000fca0000000006 */
[----:B------:R-:W-:Y:S01]  /*23b0*/  F2FP.BF16.F32.PACK_AB R7, RZ, R6 ;  /* 0x00000006ff07723e */ /* 0x000fe200000010ff */
[----:B------:R-:W-:Y:S02]  /*23c0*/  IMAD R6, R23, UR6, RZ ;  /* 0x0000000617067c24 */ /* 0x000fe4000f8e02ff */
[----:B------:R-:W-:Y:S01]  /*23d0*/  IMAD.WIDE.U32 R22, R59, UR6, R8 ;  /* 0x000000063b167c25 */ /* 0x000fe2000f8e0008 */
[----:B------:R-:W-:-:S03]  /*23e0*/  PRMT R58, R7, 0x7610, R58 ;  /* 0x00007610073a7816 */ /* 0x000fc6000000003a */
[----:B------:R-:W-:Y:S02]  /*23f0*/  IMAD R61, R59, UR7, R6 ;  /* 0x000000073b3d7c24 */ /* 0x000fe4000f8e0206 */
[----:B------:R0:W-:Y:S01]  /*2400*/  @P0 STG.E.U16 desc[UR12][R20.64+0x22], R58 ;  /* 0x0000223a14000986 */ /* 0x0001e2000c10150c */
[----:B------:R-:W-:Y:S01]  /*2410*/  LEA R6, P0, R22, UR8, 0x1 ;  /* 0x0000000816067c11 */ /* 0x000fe2000f8008ff */
[----:B------:R-:W-:-:S05]  /*2420*/  IMAD.IADD R7, R23, 0x1, R61 ;  /* 0x0000000117077824 */ /* 0x000fca00078e023d */
[----:B------:R-:W-:Y:S02]  /*2430*/  LEA.HI.X R7, R22, UR9, R7, 0x1, P0 ;  /* 0x0000000916077c11 */ /* 0x000fe400080f0c07 */
[----:B------:R-:W-:-:S04]  /*2440*/  IADD3 R10, P0, R8, R10, RZ ;  /* 0x0000000a080a7210 */ /* 0x000fc80007f1e0ff */
[----:B------:R-:W-:Y:S02]  /*2450*/  IADD3.X R9, R9, R61, R11, P0, !PT ;  /* 0x0000003d09097210 */ /* 0x000fe400007fe40b */
[----:B------:R-:W-:-:S04]  /*2460*/  LEA R8, P0, R10, UR8, 0x1 ;  /* 0x000000080a087c11 */ /* 0x000fc8000f8008ff */
[----:B------:R-:W-:Y:S02]  /*2470*/  LEA.HI.X R9, R10, UR9, R9, 0x1, P0 ;  /* 0x000000090a097c11 */ /* 0x000fe400080f0c09 */
[----:B------:R-:W-:Y:S02]  /*2480*/  ISETP.GT.AND P0, PT, R16, RZ, P2 ;  /* 0x000000ff1000720c */ /* 0x000fe40001704270 */
[----:B------:R-:W-:-:S11]  /*2490*/  P2R R10, PR, RZ, 0x4 ;  /* 0x00000004ff0a7803 */ /* 0x000fd60000000000 */
[----:B0-----:R-:W-:Y:S05]  /*24a0*/  @!P0 BRA `(.L_x_50) ;  /* 0x0000000000048947 */ /* 0x001fea0003800000 */
[----:B------:R0:W5:Y:S02]  /*24b0*/  LDG.E.LTC128B.U16 R56, desc[UR12][R4.64+0x30] ;  /* 0x0000300c04387981 */ /* 0x000164000c1e1520 */
.L_x_50:
[----:B------:R-:W-:Y:S05]  /*24c0*/  BSYNC B0 ;  /* 0x0000000000007941 */ /* 0x000fea0003800000 */
.L_x_49:
[----:B-----5:R-:W-:Y:S01]  /*24d0*/  IMAD.U32 R11, R56, 0x10000, RZ ;  /* 0x00010000380b7824 */ /* 0x020fe200078e00ff */
[----:B------:R-:W-:Y:S01]  /*24e0*/  ISETP.GT.AND P1, PT, R15, 0x19, PT ;  /* 0x000000190f00780c */ /* 0x000fe20003f24270 */
[----:B------:R-:W-:Y:S02]  /*24f0*/  BSSY B0, `(.L_x_51) ;  /* 0x0000009000007945 */ /* 0x000fe40003800000 */
[----:B------:R-:W-:Y:S01]  /*2500*/  FMUL R11, R11, R14 ;  /* 0x0000000e0b0b7220 */ /* 0x000fe20000400000 */
[----:B------:R-:W-:-:S03]  /*2510*/  P2R R10, PR, RZ, 0x2 ;  /* 0x00000002ff0a7803 */ /* 0x000fc60000000000 */
[----:B------:R-:W-:-:S05]  /*2520*/  FFMA R11, R68, R0, R11 ;  /* 0x00000000440b7223 */ /* 0x000fca000000000b */
[----:B------:R-:W-:-:S05]  /*2530*/  F2FP.BF16.F32.PACK_AB R11, RZ, R11 ;  /* 0x0000000bff0b723e */ /* 0x000fca00000010ff */
[----:B------:R0:W-:Y:S01]  /*2540*/  @P0 STG.E.U16 desc[UR12][R2.64+0x30], R11 ;  /* 0x0000300b02000986 */ /* 0x0001e2000c10150c */
[----:B------:R-:W-:-:S13]  /*2550*/  ISETP.GT.AND P0, PT, R16, RZ, P1 ;  /* 0x000000ff1000720c */ /* 0x000fda0000f04270 */
[----:B0-----:R-:W-:Y:S05]  /*2560*/  @!P0 BRA `(.L_x_52) ;  /* 0x0000000000048947 */ /* 0x001fea0003800000 */
[----:B------:R0:W5:Y:S02]  /*2570*/  LDG.E.LTC128B.U16 R56, desc[UR12][R4.64+0x32] ;  /* 0x0000320c04387981 */ /* 0x000164000c1e1520 */
.L_x_52:
[----:B------:R-:W-:Y:S05]  /*2580*/  BSYNC B0 ;  /* 0x0000000000007941 */ /* 0x000fea0003800000 */
.L_x_51:
[----:B-----5:R-:W-:Y:S01]  /*2590*/  IMAD.U32 R11, R56, 0x10000, RZ ;  /* 0x00010000380b7824 */ /* 0x020fe200078e00ff */
[----:B------:R-:W-:Y:S03]  /*25a0*/  BSSY B0, `(.L_x_53) ;  /* 0x0000008000007945 */ /* 0x000fe60003800000 */
[----:B------:R-:W-:-:S04]  /*25b0*/  FMUL R10, R11, R14 ;  /* 0x0000000e0b0a7220 */ /* 0x000fc80000400000 */
[----:B------:R-:W-:-:S05]  /*25c0*/  FFMA R10, R69, R0, R10 ;  /* 0x00000000450a7223 */ /* 0x000fca000000000a */
[----:B------:R-:W-:-:S05]  /*25d0*/  F2FP.BF16.F32.PACK_AB R10, RZ, R10 ;  /* 0x0000000aff0a723e */ /* 0x000fca00000010ff */
[----:B------:R0:W-:Y:S01]  /*25e0*/  @P0 STG.E.U16 desc[UR12][R2.64+0x32], R10 ;  /* 0x0000320a02000986 */ /* 0x0001e2000c10150c */
[----:B------:R-:W-:-:S13]  /*25f0*/  ISETP.GT.AND P0, PT, R16, 0x8, P2 ;  /* 0x000000081000780c */ /* 0x000fda0001704270 */
[----:B0-----:R-:W-:Y:S05]  /*2600*/  @!P0 BRA `(.L_x_54) ;  /* 0x0000000000048947 */ /* 0x001fea0003800000 */
[----:B------:R0:W5:Y:S02]  /*2610*/  LDG.E.LTC128B.U16 R56, desc[UR12][R12.64+0x30] ;  /* 0x0000300c0c387981 */ /* 0x000164000c1e1520 */
.L_x_54:
[----:B------:R-:W-:Y:S05]  /*2620*/  BSYNC B0 ;  /* 0x0000000000007941 */ /* 0x000fea0003800000 */
.L_x_53:
        /* <DEDUP_REMOVED lines=9> */
.L_x_56:
[----:B------:R-:W-:Y:S05]  /*26c0*/  BSYNC B0 ;  /* 0x0000000000007941 */ /* 0x000fea0003800000 */
.L_x_55:
        /* <DEDUP_REMOVED lines=11> */
.L_x_58:
[----:B------:R-:W-:Y:S05]  /*2780*/  BSYNC B0 ;  /* 0x0000000000007941 */ /* 0x000fea0003800000 */
.L_x_57:
        /* <DEDUP_REMOVED lines=11> */
.L_x_60:
[----:B------:R-:W-:Y:S05]  /*2840*/  BSYNC B0 ;  /* 0x0000000000007941 */ /* 0x000fea0003800000 */
.L_x_59:
        /* <DEDUP_REMOVED lines=9> */
.L_x_62:
[----:B------:R-:W-:Y:S05]  /*28e0*/  BSYNC B0 ;  /* 0x0000000000007941 */ /* 0x000fea0003800000 */
.L_x_61:
        /* <DEDUP_REMOVED lines=9> */
.L_x_64:
[----:B------:R-:W-:Y:S05]  /*2980*/  BSYNC B0 ;  /* 0x0000000000007941 */ /* 0x000fea0003800000 */
.L_x_63:
        /* <DEDUP_REMOVED lines=11> */
.L_x_66:
[----:B------:R-:W-:Y:S05]  /*2a40*/  BSYNC B0 ;  /* 0x0000000000007941 */ /* 0x000fea0003800000 */
.L_x_65:
[----:B-----5:R-:W-:Y:S01]  /*2a50*/  IMAD.U32 R11, R56, 0x10000, RZ ;  /* 0x00010000380b7824 */ /* 0x020fe200078e00ff */
[----:B------:R-:W-:Y:S01]  /*2a60*/  ISETP.GT.AND P4, PT, R15, 0x29, PT ;  /* 0x000000290f00780c */ /* 0x000fe20003f84270 */
[----:B------:R-:W-:Y:S02]  /*2a70*/  BSSY B0, `(.L_x_67) ;  /* 0x0000008000007945 */ /* 0x000fe40003800000 */
[----:B------:R-:W-:-:S04]  /*2a80*/  FMUL R11, R11, R14 ;  /* 0x0000000e0b0b7220 */ /* 0x000fc80000400000 */
[----:B------:R-:W-:-:S05]  /*2a90*/  FFMA R11, R76, R0, R11 ;  /* 0x000000004c0b7223 */ /* 0x000fca000000000b */
[----:B------:R-:W-:-:S05]  /*2aa0*/  F2FP.BF16.F32.PACK_AB R11, RZ, R11 ;  /* 0x0000000bff0b723e */ /* 0x000fca00000010ff */
[----:B------:R0:W-:Y:S01]  /*2ab0*/  @P0 STG.E.U16 desc[UR12][R2.64+0x50], R11 ;  /* 0x0000500b02000986 */ /* 0x0001e2000c10150c */
[----:B------:R-:W-:-:S13]  /*2ac0*/  ISETP.GT.AND P0, PT, R16, RZ, P4 ;  /* 0x000000ff1000720c */ /* 0x000fda0002704270 */
[----:B0-----:R-:W-:Y:S05]  /*2ad0*/  @!P0 BRA `(.L_x_68) ;  /* 0x0000000000048947 */ /* 0x001fea0003800000 */
[----:B------:R0:W5:Y:S02]  /*2ae0*/  LDG.E.LTC128B.U16 R56, desc[UR12][R4.64+0x52] ;  /* 0x0000520c04387981 */ /* 0x000164000c1e1520 */
.L_x_68:
[----:B------:R-:W-:Y:S05]  /*2af0*/  BSYNC B0 ;  /* 0x0000000000007941 */ /* 0x000fea0003800000 */
.L_x_67:
        /* <DEDUP_REMOVED lines=9> */
.L_x_70:
[----:B------:R-:W-:Y:S05]  /*2b90*/  BSYNC B0 ;  /* 0x0000000000007941 */ /* 0x000fea0003800000 */
.L_x_69:
        /* <DEDUP_REMOVED lines=9> */
.L_x_72:
[----:B------:R-:W-:Y:S05]  /*2c30*/  BSYNC B0 ;  /* 0x0000000000007941 */ /* 0x000fea0003800000 */
.L_x_71:
        /* <DEDUP_REMOVED lines=10> */
.L_x_74:
[----:B------:R-:W-:Y:S05]  /*2ce0*/  BSYNC B0 ;  /* 0x0000000000007941 */ /* 0x000fea0003800000 */
.L_x_73:
        /* <DEDUP_REMOVED lines=10> */
.L_x_76:
[----:B------:R-:W-:Y:S05]  /*2d90*/  BSYNC B0 ;  /* 0x0000000000007941 */ /* 0x000fea0003800000 */
.L_x_75:
        /* <DEDUP_REMOVED lines=9> */
.L_x_78:
[----:B------:R-:W-:Y:S05]  /*2e30*/  BSYNC B0 ;  /* 0x0000000000007941 */ /* 0x000fea0003800000 */
.L_x_77:
        /* <DEDUP_REMOVED lines=9> */
.L_x_80:
[----:B------:R-:W-:Y:S05]  /*2ed0*/  BSYNC B0 ;  /* 0x0000000000007941 */ /* 0x000fea0003800000 */
.L_x_79:
        /* <DEDUP_REMOVED lines=10> */
.L_x_82:
[----:B------:R-:W-:Y:S05]  /*2f80*/  BSYNC B0 ;  /* 0x0000000000007941 */ /* 0x000fea0003800000 */
.L_x_81:
[----:B-----5:R-:W-:Y:S01]  /*2f90*/  IMAD.U32 R11, R56, 0x10000, RZ ;  /* 0x00010000380b7824 */ /* 0x020fe200078e00ff */
[----:B------:R-:W-:Y:S03]  /*2fa0*/  BSSY B0, `(.L_x_83) ;  /* 0x000000d000007945 */ /* 0x000fe60003800000 */
[----:B------:R-:W-:-:S04]  /*2fb0*/  FMUL R11, R11, R14 ;  /* 0x0000000e0b0b7220 */ /* 0x000fc80000400000 */
[----:B------:R-:W-:-:S05]  /*2fc0*/  FFMA R11, R84, R0, R11 ;  /* 0x00000000540b7223 */ /* 0x000fca000000000b */
[----:B------:R-:W-:-:S05]  /*2fd0*/  F2FP.BF16.F32.PACK_AB R11, RZ, R11 ;  /* 0x0000000bff0b723e */ /* 0x000fca00000010ff */
[----:B------:R1:W-:Y:S01]  /*2fe0*/  @P0 STG.E.U16 desc[UR12][R2.64+0x70], R11 ;  /* 0x0000700b02000986 */ /* 0x0003e2000c10150c */
[----:B------:R-:W-:-:S05]  /*2ff0*/  IADD3 R22, P0, R57, R20, RZ ;  /* 0x0000001439167210 */ /* 0x000fca0007f1e0ff */
[----:B------:R-:W-:Y:S01]  /*3000*/  IMAD.X R23, R17, 0x1, R21, P0 ;  /* 0x0000000111177824 */ /* 0x000fe200000e0615 */
[----:B------:R-:W-:-:S05]  /*3010*/  IADD3 R10, P0, R57, R2, RZ ;  /* 0x00000002390a7210 */ /* 0x000fca0007f1e0ff */
[----:B-1----:R-:W-:Y:S01]  /*3020*/  IMAD.X R11, R17, 0x1, R3, P0 ;  /* 0x00000001110b7824 */ /* 0x002fe200000e0603 */
[----:B------:R-:W-:-:S04]  /*3030*/  ISETP.GT.AND P0, PT, R15, 0x39, PT ;  /* 0x000000390f00780c */ /* 0x000fc80003f04270 */
[----:B------:R-:W-:-:S13]  /*3040*/  ISETP.GT.AND P5, PT, R16, RZ, P0 ;  /* 0x000000ff1000720c */ /* 0x000fda00007a4270 */
[----:B------:R-:W-:Y:S05]  /*3050*/  @!P5 BRA `(.L_x_84) ;  /* 0x000000000004d947 */ /* 0x000fea0003800000 */
[----:B------:R1:W5:Y:S02]  /*3060*/  LDG.E.LTC128B.U16 R56, desc[UR12][R4.64+0x72] ;  /* 0x0000720c04387981 */ /* 0x000364000c1e1520 */
.L_x_84:
[----:B------:R-:W-:Y:S05]  /*3070*/  BSYNC B0 ;  /* 0x0000000000007941 */ /* 0x000fea0003800000 */
.L_x_83:
[----:B01-345:R-:W-:Y:S01]  /*3080*/  IMAD.U32 R5, R56, 0x10000, RZ ;  /* 0x0001000038057824 */ /* 0x03bfe200078e00ff */
        /* <DEDUP_REMOVED lines=8> */
.L_x_86:
[----:B------:R-:W-:Y:S05]  /*3110*/  BSYNC B0 ;  /* 0x0000000000007941 */ /* 0x000fea0003800000 */
.L_x_85:
[----:B-----5:R-:W-:Y:S01]  /*3120*/  IMAD.U32 R3, R56, 0x10000, RZ ;  /* 0x0001000038037824 */ /* 0x020fe200078e00ff */
[----:B------:R-:W-:Y:S03]  /*3130*/  BSSY B0, `(.L_x_87) ;  /* 0x0000008000007945 */ /* 0x000fe60003800000 */
[----:B------:R-:W-:-:S04]  /*3140*/  FMUL R3, R3, R14 ;  /* 0x0000000e03037220 */ /* 0x000fc80000400000 */
[----:B------:R-:W-:-:S05]  /*3150*/  FFMA R3, R86, R0, R3 ;  /* 0x0000000056037223 */ /* 0x000fca0000000003 */
[----:B------:R-:W-:-:S05]  /*3160*/  F2FP.BF16.F32.PACK_AB R3, RZ, R3 ;  /* 0x00000003ff03723e */ /* 0x000fca00000010ff */
[----:B------:R1:W-:Y:S01]  /*3170*/  @P5 STG.E.U16 desc[UR12][R20.64+0x70], R3 ;  /* 0x0000700314005986 */ /* 0x0003e2000c10150c */
[----:B------:R-:W-:-:S13]  /*3180*/  ISETP.GT.AND P5, PT, R16, 0x8, P0 ;  /* 0x000000081000780c */ /* 0x000fda00007a4270 */
[----:B-1----:R-:W-:Y:S05]  /*3190*/  @!P5 BRA `(.L_x_88) ;  /* 0x000000000004d947 */ /* 0x002fea0003800000 */
[----:B------:R1:W5:Y:S02]  /*31a0*/  LDG.E.LTC128B.U16 R56, desc[UR12][R12.64+0x72] ;  /* 0x0000720c0c387981 */ /* 0x000364000c1e1520 */
.L_x_88:
[----:B------:R-:W-:Y:S05]  /*31b0*/  BSYNC B0 ;  /* 0x0000000000007941 */ /* 0x000fea0003800000 */
.L_x_87:
[----:B-----5:R-:W-:-:S04]  /*31c0*/  IMAD.U32 R3, R56, 0x10000, RZ ;  /* 0x0001000038037824 */ /* 0x020fc800078e00ff */
[----:B------:R-:W-:-:S04]  /*31d0*/  FMUL R2, R3, R14 ;  /* 0x0000000e03027220 */ /* 0x000fc80000400000 */
[----:B------:R-:W-:-:S05]  /*31e0*/  FFMA R2, R87, R0, R2 ;  /* 0x0000000057027223 */ /* 0x000fca0000000002 */
[----:B------:R-:W-:-:S05]  /*31f0*/  F2FP.BF16.F32.PACK_AB R2, RZ, R2 ;  /* 0x00000002ff02723e */ /* 0x000fca00000010ff */
[----:B------:R3:W-:Y:S01]  /*3200*/  @P5 STG.E.U16 desc[UR12][R20.64+0x72], R2 ;  /* 0x0000720214005986 */ /* 0x0007e2000c10150c */
[----:B------:R-:W-:-:S04]  /*3210*/  ISETP.GT.AND P5, PT, R15, RZ, PT ;  /* 0x000000ff0f00720c */ /* 0x000fc80003fa4270 */
[----:B------:R-:W-:-:S13]  /*3220*/  ISETP.GT.AND P5, PT, R16, 0x40, P5 ;  /* 0x000000401000780c */ /* 0x000fda0002fa4270 */
[----:B------:R-:W4:Y:S01]  /*3230*/  @P5 LDG.E.LTC128B.U16 R56, desc[UR12][R6.64] ;  /* 0x0000000c06385981 */ /* 0x000f22000c1e1520 */
[----:B------:R-:W-:Y:S01]  /*3240*/  BSSY B0, `(.L_x_89) ;  /* 0x000000a000007945 */ /* 0x000fe20003800000 */
[----:B----4-:R-:W-:-:S04]  /*3250*/  IMAD.U32 R3, R56, 0x10000, RZ ;  /* 0x0001000038037824 */ /* 0x010fc800078e00ff */
[----:B------:R-:W-:-:S04]  /*3260*/  FMUL R3, R3, R14 ;  /* 0x0000000e03037220 */ /* 0x000fc80000400000 */
[----:B------:R-:W-:-:S05]  /*3270*/  FFMA R3, R24, R0, R3 ;  /* 0x0000000018037223 */ /* 0x000fca0000000003 */
[----:B------:R-:W-:-:S05]  /*3280*/  F2FP.BF16.F32.PACK_AB R3, RZ, R3 ;  /* 0x00000003ff03723e */ /* 0x000fca00000010ff */
[----:B------:R3:W-:Y:S01]  /*3290*/  @P5 STG.E.U16 desc[UR12][R10.64], R3 ;  /* 0x000000030a005986 */ /* 0x0007e2000c10150c */
[----:B------:R-:W-:-:S04]  /*32a0*/  ISETP.GT.AND P5, PT, R15, 0x1, PT ;  /* 0x000000010f00780c */ /* 0x000fc80003fa4270 */
[----:B------:R-:W-:-:S13]  /*32b0*/  ISETP.GT.AND P5, PT, R16, 0x40, P5 ;  /* 0x000000401000780c */ /* 0x000fda0002fa4270 */
[----:B---3--:R-:W-:Y:S05]  /*32c0*/  @!P5 BRA `(.L_x_90) ;  /* 0x000000000004d947 */ /* 0x008fea0003800000 */
[----:B------:R3:W5:Y:S02]  /*32d0*/  LDG.E.LTC128B.U16 R56, desc[UR12][R6.64+0x2] ;  /* 0x0000020c06387981 */ /* 0x000764000c1e1520 */
.L_x_90:
[----:B------:R-:W-:Y:S05]  /*32e0*/  BSYNC B0 ;  /* 0x0000000000007941 */ /* 0x000fea0003800000 */
.L_x_89:
[----:B-----5:R-:W-:Y:S01]  /*32f0*/  IMAD.U32 R3, R56, 0x10000, RZ ;  /* 0x0001000038037824 */ /* 0x020fe200078e00ff */
[----:B------:R-:W-:Y:S03]  /*3300*/  BSSY B0, `(.L_x_91) ;  /* 0x000000c000007945 */ /* 0x000fe60003800000 */
[----:B------:R-:W-:Y:S01]  /*3310*/  FMUL R2, R3, R14 ;  /* 0x0000000e03027220 */ /* 0x000fe20000400000 */
[----:B------:R-:W-:-:S03]  /*3320*/  @P5 IMAD.MOV.U32 R3, RZ, RZ, R11 ;  /* 0x000000ffff035224 */ /* 0x000fc600078e000b */
[----:B------:R-:W-:-:S05]  /*3330*/  FFMA R2, R25, R0, R2 ;  /* 0x0000000019027223 */ /* 0x000fca0000000002 */
[----:B------:R-:W-:-:S04]  /*3340*/  F2FP.BF16.F32.PACK_AB R2, RZ, R2 ;  /* 0x00000002ff02723e */ /* 0x000fc800000010ff */
[----:B------:R-:W-:Y:S01]  /*3350*/  PRMT R4, R2, 0x7610, R4 ;  /* 0x0000761002047816 */ /* 0x000fe20000000004 */
[----:B------:R-:W-:-:S05]  /*3360*/  @P5 IMAD.MOV.U32 R2, RZ, RZ, R10 ;  /* 0x000000ffff025224 */ /* 0x000fca00078e000a */
[----:B------:R4:W-:Y:S01]  /*3370*/  @P5 STG.E.U16 desc[UR12][R2.64+0x2], R4 ;  /* 0x0000020402005986 */ /* 0x0009e2000c10150c */
[----:B------:R-:W-:-:S04]  /*3380*/  ISETP.GT.AND P5, PT, R15, RZ, PT ;  /* 0x000000ff0f00720c */ /* 0x000fc80003fa4270 */
[----:B------:R-:W-:-:S13]  /*3390*/  ISETP.GT.AND P5, PT, R16, 0x48, P5 ;  /* 0x000000481000780c */ /* 0x000fda0002fa4270 */
[----:B----4-:R-:W-:Y:S05]  /*33a0*/  @!P5 BRA `(.L_x_92) ;  /* 0x000000000004d947 */ /* 0x010fea0003800000 */
[----:B------:R4:W5:Y:S02]  /*33b0*/  LDG.E.LTC128B.U16 R56, desc[UR12][R8.64] ;  /* 0x0000000c08387981 */ /* 0x000964000c1e1520 */
.L_x_92:
[----:B------:R-:W-:Y:S05]  /*33c0*/  BSYNC B0 ;  /* 0x0000000000007941 */ /* 0x000fea0003800000 */
.L_x_91:
[----:B-----5:R-:W-:Y:S01]  /*33d0*/  IMAD.U32 R3, R56, 0x10000, RZ ;  /* 0x0001000038037824 */ /* 0x020fe200078e00ff */
[----:B------:R-:W-:Y:S03]  /*33e0*/  BSSY B0, `(.L_x_93) ;  /* 0x0000009000007945 */ /* 0x000fe60003800000 */
[----:B------:R-:W-:-:S04]  /*33f0*/  FMUL R3, R3, R14 ;  /* 0x0000000e03037220 */ /* 0x000fc80000400000 */
[----:B------:R-:W-:-:S05]  /*3400*/  FFMA R3, R26, R0, R3 ;  /* 0x000000001a037223 */ /* 0x000fca0000000003 */
[----:B------:R-:W-:-:S05]  /*3410*/  F2FP.BF16.F32.PACK_AB R3, RZ, R3 ;  /* 0x00000003ff03723e */ /* 0x000fca00000010ff */
[----:B------:R0:W-:Y:S01]  /*3420*/  @P5 STG.E.U16 desc[UR12][R22.64], R3 ;  /* 0x0000000316005986 */ /* 0x0001e2000c10150c */
[----:B------:R-:W-:-:S04]  /*3430*/  ISETP.GT.AND P5, PT, R15, 0x1, PT ;  /* 0x000000010f00780c */ /* 0x000fc80003fa4270 */
[----:B------:R-:W-:-:S13]  /*3440*/  ISETP.GT.AND P5, PT, R16, 0x48, P5 ;  /* 0x000000481000780c */ /* 0x000fda0002fa4270 */
[----:B0-----:R-:W-:Y:S05]  /*3450*/  @!P5 BRA `(.L_x_94) ;  /* 0x000000000004d947 */ /* 0x001fea0003800000 */
[----:B------:R0:W5:Y:S02]  /*3460*/  LDG.E.LTC128B.U16 R56, desc[UR12][R8.64+0x2] ;  /* 0x0000020c08387981 */ /* 0x000164000c1e1520 */
.L_x_94:
[----:B------:R-:W-:Y:S05]  /*3470*/  BSYNC B0 ;  /* 0x0000000000007941 */ /* 0x000fea0003800000 */
.L_x_93:
        /* <DEDUP_REMOVED lines=10> */
.L_x_96:
[----:B------:R-:W-:Y:S05]  /*3520*/  BSYNC B0 ;  /* 0x0000000000007941 */ /* 0x000fea0003800000 */
.L_x_95:
[----:B-----5:R-:W-:Y:S01]  /*3530*/  IMAD.U32 R3, R56, 0x10000, RZ ;  /* 0x0001000038037824 */ /* 0x020fe200078e00ff */
[----:B------:R-:W-:Y:S01]  /*3540*/  BSSY B0, `(.L_x_97) ;  /* 0x000000c000007945 */ /* 0x000fe20003800000 */
[----:B------:R-:W-:Y:S02]  /*3550*/  @P5 IMAD.MOV.U32 R2, RZ, RZ, R10 ;  /* 0x000000ffff025224 */ /* 0x000fe400078e000a */
[----:B------:R-:W-:-:S04]  /*3560*/  FMUL R3, R3, R14 ;  /* 0x0000000e03037220 */ /* 0x000fc80000400000 */
[----:B------:R-:W-:-:S05]  /*3570*/  FFMA R3, R28, R0, R3 ;  /* 0x000000001c037223 */ /* 0x000fca0000000003 */
[----:B------:R-:W-:-:S04]  /*3580*/  F2FP.BF16.F32.PACK_AB R3, RZ, R3 ;  /* 0x00000003ff03723e */ /* 0x000fc800000010ff */
[----:B------:R-:W-:Y:S01]  /*3590*/  PRMT R4, R3, 0x7610, R4 ;  /* 0x0000761003047816 */ /* 0x000fe20000000004 */
[----:B------:R-:W-:-:S05]  /*35a0*/  @P5 IMAD.MOV.U32 R3, RZ, RZ, R11 ;  /* 0x000000ffff035224 */ /* 0x000fca00078e000b */
[----:B------:R0:W-:Y:S01]  /*35b0*/  @P5 STG.E.U16 desc[UR12][R2.64+0x10], R4 ;  /* 0x0000100402005986 */ /* 0x0001e2000c10150c */
[----:B------:R-:W-:-:S04]  /*35c0*/  ISETP.GT.AND P5, PT, R15, 0x9, PT ;  /* 0x000000090f00780c */ /* 0x000fc80003fa4270 */
[----:B------:R-:W-:-:S13]  /*35d0*/  ISETP.GT.AND P5, PT, R16, 0x40, P5 ;  /* 0x000000401000780c */ /* 0x000fda0002fa4270 */
[----:B0-----:R-:W-:Y:S05]  /*35e0*/  @!P5 BRA `(.L_x_98) ;  /* 0x000000000004d947 */ /* 0x001fea0003800000 */
[----:B------:R0:W5:Y:S02]  /*35f0*/  LDG.E.LTC128B.U16 R56, desc[UR12][R6.64+0x12] ;  /* 0x0000120c06387981 */ /* 0x000164000c1e1520 */
.L_x_98:
[----:B------:R-:W-:Y:S05]  /*3600*/  BSYNC B0 ;  /* 0x0000000000007941 */ /* 0x000fea0003800000 */
.L_x_97:
        /* <DEDUP_REMOVED lines=13> */
.L_x_100:
[----:B------:R-:W-:Y:S05]  /*36e0*/  BSYNC B0 ;  /* 0x0000000000007941 */ /* 0x000fea0003800000 */
.L_x_99:
        /* <DEDUP_REMOVED lines=10> */
.L_x_102:
[----:B------:R-:W-:Y:S05]  /*3790*/  BSYNC B0 ;  /* 0x0000000000007941 */ /* 0x000fea0003800000 */
.L_x_101:
        /* <DEDUP_REMOVED lines=13> */
.L_x_104:
[----:B------:R-:W-:Y:S05]  /*3870*/  BSYNC B0 ;  /* 0x0000000000007941 */ /* 0x000fea0003800000 */
.L_x_103:
        /* <DEDUP_REMOVED lines=13> */
.L_x_106:
[----:B------:R-:W-:Y:S05]  /*3950*/  BSYNC B0 ;  /* 0x0000000000007941 */ /* 0x000fea0003800000 */
.L_x_105:
        /* <DEDUP_REMOVED lines=13> */
.L_x_108:
[----:B------:R-:W-:Y:S05]  /*3a30*/  BSYNC B0 ;  /* 0x0000000000007941 */ /* 0x000fea0003800000 */
.L_x_107:
        /* <DEDUP_REMOVED lines=13> */
.L_x_110:
[----:B------:R-:W-:Y:S05]  /*3b10*/  BSYNC B0 ;  /* 0x0000000000007941 */ /* 0x000fea0003800000 */
.L_x_109:
        /* <DEDUP_REMOVED lines=13> */
.L_x_112:
[----:B------:R-:W-:Y:S05]  /*3bf0*/  BSYNC B0 ;  /* 0x0000000000007941 */ /* 0x000fea0003800000 */
.L_x_111:
        /* <DEDUP_REMOVED lines=13> */
.L_x_114:
[----:B------:R-:W-:Y:S05]  /*3cd0*/  BSYNC B0 ;  /* 0x0000000000007941 */ /* 0x000fea0003800000 */
.L_x_113:
        /* <DEDUP_REMOVED lines=13> */
.L_x_116:
[----:B------:R-:W-:Y:S05]  /*3db0*/  BSYNC B0 ;  /* 0x0000000000007941 */ /* 0x000fea0003800000 */
.L_x_115:
        /* <DEDUP_REMOVED lines=13> */
.L_x_118:
[----:B------:R-:W-:Y:S05]  /*3e90*/  BSYNC B0 ;  /* 0x0000000000007941 */ /* 0x000fea0003800000 */
.L_x_117:
        /* <DEDUP_REMOVED lines=13> */
.L_x_120:
[----:B------:R-:W-:Y:S05]  /*3f70*/  BSYNC B0 ;  /* 0x0000000000007941 */ /* 0x000fea0003800000 */
.L_x_119:
        /* <DEDUP_REMOVED lines=13> */
.L_x_122:
[----:B------:R-:W-:Y:S05]  /*4050*/  BSYNC B0 ;  /* 0x0000000000007941 */ /* 0x000fea0003800000 */
.L_x_121:
        /* <DEDUP_REMOVED lines=13> */
.L_x_124:
[----:B------:R-:W-:Y:S05]  /*4130*/  BSYNC B0 ;  /* 0x0000000000007941 */ /* 0x000fea0003800000 */
.L_x_123:
        /* <DEDUP_REMOVED lines=13> */
.L_x_126:
[----:B------:R-:W-:Y:S05]  /*4210*/  BSYNC B0 ;  /* 0x0000000000007941 */ /* 0x000fea0003800000 */
.L_x_125:
        /* <DEDUP_REMOVED lines=9> */
[----:B------:R-:W-:-:S13]  /*42b0*/  ISETP.GT.AND P5, PT, R16, 0x40, P6 ;  /* 0x000000401000780c */ /* 0x000fda00037a4270 */
[----:B0-----:R-:W-:Y:S05]  /*42c0*/  @!P5 BRA `(.L_x_128) ;  /* 0x000000000004d947 */ /* 0x001fea0003800000 */
[----:B------:R0:W5:Y:S02]  /*42d0*/  LDG.E.LTC128B.U16 R56, desc[UR12][R6.64+0x50] ;  /* 0x0000500c06387981 */ /* 0x000164000c1e1520 */
.L_x_128:
[----:B------:R-:W-:Y:S05]  /*42e0*/  BSYNC B0 ;  /* 0x0000000000007941 */ /* 0x000fea0003800000 */
.L_x_127:
        /* <DEDUP_REMOVED lines=12> */
.L_x_130:
[----:B------:R-:W-:Y:S05]  /*43b0*/  BSYNC B0 ;  /* 0x0000000000007941 */ /* 0x000fea0003800000 */
.L_x_129:
[----:B-----5:R-:W-:Y:S01]  /*43c0*/  IMAD.U32 R3, R56, 0x10000, RZ ;  /* 0x0001000038037824 */ /* 0x020fe200078e00ff */
[----:B------:R-:W-:Y:S01]  /*43d0*/  ISETP.GT.AND P6, PT, R16, 0x48, P6 ;  /* 0x000000481000780c */ /* 0x000fe200037c4270 */
[----:B------:R-:W-:Y:S02]  /*43e0*/  BSSY B0, `(.L_x_131) ;  /* 0x000000a000007945 */ /* 0x000fe40003800000 */
[----:B------:R-:W-:Y:S01]  /*43f0*/  FMUL R2, R3, R14 ;  /* 0x0000000e03027220 */ /* 0x000fe20000400000 */
[----:B------:R-:W-:-:S03]  /*4400*/  @P5 IMAD.MOV.U32 R3, RZ, RZ, R11 ;  /* 0x000000ffff035224 */ /* 0x000fc600078e000b */
[----:B------:R-:W-:-:S05]  /*4410*/  FFMA R2, R45, R0, R2 ;  /* 0x000000002d027223 */ /* 0x000fca0000000002 */
[----:B------:R-:W-:-:S04]  /*4420*/  F2FP.BF16.F32.PACK_AB R2, RZ, R2 ;  /* 0x00000002ff02723e */ /* 0x000fc800000010ff */
[----:B------:R-:W-:Y:S01]  /*4430*/  PRMT R4, R2, 0x7610, R4 ;  /* 0x0000761002047816 */ /* 0x000fe20000000004 */
[----:B------:R-:W-:-:S05]  /*4440*/  @P5 IMAD.MOV.U32 R2, RZ, RZ, R10 ;  /* 0x000000ffff025224 */ /* 0x000fca00078e000a */
[----:B------:R0:W-:Y:S01]  /*4450*/  @P5 STG.E.U16 desc[UR12][R2.64+0x52], R4 ;  /* 0x0000520402005986 */ /* 0x0001e2000c10150c */
[----:B------:R-:W-:Y:S05]  /*4460*/  @!P6 BRA `(.L_x_132) ;  /* 0x000000000004e947 */ /* 0x000fea0003800000 */
[----:B------:R0:W5:Y:S02]  /*4470*/  LDG.E.LTC128B.U16 R56, desc[UR12][R8.64+0x50] ;  /* 0x0000500c08387981 */ /* 0x000164000c1e1520 */
.L_x_132:
[----:B------:R-:W-:Y:S05]  /*4480*/  BSYNC B0 ;  /* 0x0000000000007941 */ /* 0x000fea0003800000 */
.L_x_131:
[----:B0----5:R-:W-:Y:S01]  /*4490*/  IMAD.U32 R3, R56, 0x10000, RZ ;  /* 0x0001000038037824 */ /* 0x021fe200078e00ff */
[----:B------:R-:W-:Y:S01]  /*44a0*/  ISETP.GT.AND P4, PT, R16, 0x48, P4 ;  /* 0x000000481000780c */ /* 0x000fe20002784270 */
[----:B------:R-:W-:Y:S01]  /*44b0*/  @P6 IMAD.MOV.U32 R2, RZ, RZ, R18 ;  /* 0x000000ffff026224 */ /* 0x000fe200078e0012 */
[----:B------:R-:W-:Y:S01]  /*44c0*/  BSSY B0, `(.L_x_133) ;  /* 0x0000009000007945 */ /* 0x000fe20003800000 */
[----:B------:R-:W-:-:S04]  /*44d0*/  FMUL R3, R3, R14 ;  /* 0x0000000e03037220 */ /* 0x000fc80000400000 */
[----:B------:R-:W-:-:S05]  /*44e0*/  FFMA R3, R46, R0, R3 ;  /* 0x000000002e037223 */ /* 0x000fca0000000003 */
[----:B------:R-:W-:-:S04]  /*44f0*/  F2FP.BF16.F32.PACK_AB R3, RZ, R3 ;  /* 0x00000003ff03723e */ /* 0x000fc800000010ff */
[----:B------:R-:W-:Y:S01]  /*4500*/  PRMT R4, R3, 0x7610, R4 ;  /* 0x0000761003047816 */ /* 0x000fe20000000004 */
[----:B------:R-:W-:-:S05]  /*4510*/  @P6 IMAD.MOV.U32 R3, RZ, RZ, R19 ;  /* 0x000000ffff036224 */ /* 0x000fca00078e0013 */
[----:B------:R0:W-:Y:S01]  /*4520*/  @P6 STG.E.U16 desc[UR12][R2.64+0x50], R4 ;  /* 0x0000500402006986 */ /* 0x0001e2000c10150c */
[----:B------:R-:W-:Y:S05]  /*4530*/  @!P4 BRA `(.L_x_134) ;  /* 0x000000000004c947 */ /* 0x000fea0003800000 */
[----:B------:R0:W5:Y:S02]  /*4540*/  LDG.E.LTC128B.U16 R56, desc[UR12][R8.64+0x52] ;  /* 0x0000520c08387981 */ /* 0x000164000c1e1520 */
.L_x_134:
[----:B------:R-:W-:Y:S05]  /*4550*/  BSYNC B0 ;  /* 0x0000000000007941 */ /* 0x000fea0003800000 */
.L_x_133:
[----:B0----5:R-:W-:Y:S01]  /*4560*/  IMAD.U32 R3, R56, 0x10000, RZ ;  /* 0x0001000038037824 */ /* 0x021fe200078e00ff */
        /* <DEDUP_REMOVED lines=11> */
.L_x_136:
[----:B------:R-:W-:Y:S05]  /*4620*/  BSYNC B0 ;  /* 0x0000000000007941 */ /* 0x000fea0003800000 */
.L_x_135:
        /* <DEDUP_REMOVED lines=12> */
.L_x_138:
[----:B------:R-:W-:Y:S05]  /*46f0*/  BSYNC B0 ;  /* 0x0000000000007941 */ /* 0x000fea0003800000 */
.L_x_137:
        /* <DEDUP_REMOVED lines=12> */
.L_x_140:
[----:B------:R-:W-:Y:S05]  /*47c0*/  BSYNC B0 ;  /* 0x0000000000007941 */ /* 0x000fea0003800000 */
.L_x_139:
        /* <DEDUP_REMOVED lines=12> */
.L_x_142:
[----:B------:R-:W-:Y:S05]  /*4890*/  BSYNC B0 ;  /* 0x0000000000007941 */ /* 0x000fea0003800000 */
.L_x_141:
        /* <DEDUP_REMOVED lines=12> */
.L_x_144:
[----:B------:R-:W-:Y:S05]  /*4960*/  BSYNC B0 ;  /* 0x0000000000007941 */ /* 0x000fea0003800000 */
.L_x_143:
        /* <DEDUP_REMOVED lines=12> */
.L_x_146:
[----:B------:R-:W-:Y:S05]  /*4a30*/  BSYNC B0 ;  /* 0x0000000000007941 */ /* 0x000fea0003800000 */
.L_x_145:
        /* <DEDUP_REMOVED lines=9> */
.L_x_148:
[----:B------:R-:W-:Y:S05]  /*4ad0*/  BSYNC B0 ;  /* 0x0000000000007941 */ /* 0x000fea0003800000 */
.L_x_147:
[----:B-----5:R-:W-:Y:S01]  /*4ae0*/  IMAD.U32 R3, R56, 0x10000, RZ ;  /* 0x0001000038037824 */ /* 0x020fe200078e00ff */
[----:B------:R-:W-:Y:S01]  /*4af0*/  ISETP.GT.AND P0, PT, R16, 0x48, P0 ;  /* 0x000000481000780c */ /* 0x000fe20000704270 */
[----:B0-----:R-:W-:Y:S01]  /*4b00*/  @P1 IMAD.MOV.U32 R2, RZ, RZ, R18 ;  /* 0x000000ffff021224 */ /* 0x001fe200078e0012 */
        /* <DEDUP_REMOVED lines=9> */
.L_x_150:
[----:B------:R-:W-:Y:S05]  /*4ba0*/  BSYNC B0 ;  /* 0x0000000000007941 */ /* 0x000fea0003800000 */
.L_x_149:
[----:B0----5:R-:W-:-:S04]  /*4bb0*/  IMAD.U32 R3, R56, 0x10000, RZ ;  /* 0x0001000038037824 */ /* 0x021fc800078e00ff */
[----:B------:R-:W-:-:S04]  /*4bc0*/  FMUL R14, R3, R14 ;  /* 0x0000000e030e7220 */ /* 0x000fc80000400000 */
[----:B------:R-:W-:Y:S01]  /*4bd0*/  FFMA R14, R55, R0, R14 ;  /* 0x00000000370e7223 */ /* 0x000fe2000000000e */
[----:B------:R-:W-:Y:S06]  /*4be0*/  @!P0 EXIT ;  /* 0x000000000000894d */ /* 0x000fec0003800000 */
[----:B------:R-:W-:-:S05]  /*4bf0*/  F2FP.BF16.F32.PACK_AB R14, RZ, R14 ;  /* 0x0000000eff0e723e */ /* 0x000fca00000010ff */
[----:B------:R-:W-:Y:S01]  /*4c00*/  STG.E.U16 desc[UR12][R18.64+0x72], R14 ;  /* 0x0000720e12007986 */ /* 0x000fe2000c10150c */
[----:B------:R-:W-:Y:S05]  /*4c10*/  EXIT ;  /* 0x000000000000794d */ /* 0x000fea0003800000 */
.L_x_28:
[----:B------:R-:W-:Y:S01]  /*4c20*/  ULDC.64 UR4, c[0x0][0x650] ;  /* 0x0001940000047ab9 */ /* 0x000fe20000000a00 */
[-C--:B------:R-:W-:Y:S01]  /*4c30*/  FMUL R56, R56, R0.reuse ;  /* 0x0000000038387220 */ /* 0x080fe20000400000 */
[----:B------:R-:W-:Y:S01]  /*4c40*/  LEA R2, P1, R10, UR4, 0x1 ;  /* 0x000000040a027c11 */ /* 0x000fe2000f8208ff */
[----:B------:R-:W-:Y:S01]  /*4c50*/  IMAD.SHL.U32 R7, R20, 0x2, RZ ;  /* 0x0000000214077824 */ /* 0x000fe200078e00ff */
[----:B------:R-:W-:Y:S01]  /*4c60*/  ISETP.GT.AND P6, PT, R15, 0x1, PT ;  /* 0x000000010f00780c */ /* 0x000fe20003fc4270 */
[----:B------:R-:W-:Y:S01]  /*4c70*/  FMUL R57, R57, R0 ;  /* 0x0000000039397220 */ /* 0x000fe20000400000 */
[----:B------:R-:W-:Y:S01]  /*4c80*/  F2FP.BF16.F32.PACK_AB R56, RZ, R56 ;  /* 0x00000038ff38723e */ /* 0x000fe200000010ff */
[-C--:B------:R-:W-:Y:S01]  /*4c90*/  FMUL R58, R58, R0.reuse ;  /* 0x000000003a3a7220 */ /* 0x080fe20000400000 */
[----:B------:R-:W-:Y:S01]  /*4ca0*/  LEA.HI.X R3, R10, UR5, R13, 0x1, P1 ;  /* 0x000000050a037c11 */ /* 0x000fe200088f0c0d */
[-C--:B------:R-:W-:Y:S01]  /*4cb0*/  FMUL R59, R59, R0.reuse ;  /* 0x000000003b3b7220 */ /* 0x080fe20000400000 */
[----:B------:R-:W-:Y:S01]  /*4cc0*/  ISETP.GT.AND P2, PT, R15, RZ, PT ;  /* 0x000000ff0f00720c */ /* 0x000fe20003f44270 */
[-C--:B------:R-:W-:Y:S01]  /*4cd0*/  FMUL R60, R60, R0.reuse ;  /* 0x000000003c3c7220 */ /* 0x080fe20000400000 */
[C---:B------:R-:W-:Y:S01]  /*4ce0*/  ISETP.GT.AND P1, PT, R16.reuse, RZ, P6 ;  /* 0x000000ff1000720c */ /* 0x040fe20003724270 */
[----:B------:R-:W-:Y:S01]  /*4cf0*/  @P0 STG.E.U16 desc[UR12][R2.64], R56 ;  /* 0x0000003802000986 */ /* 0x000fe2000c10150c */
[----:B------:R-:W-:Y:S01]  /*4d00*/  ISETP.GT.AND P0, PT, R16, 0x8, P2 ;  /* 0x000000081000780c */ /* 0x000fe20001704270 */
[-C--:B------:R-:W-:Y:S01]  /*4d10*/  FMUL R61, R61, R0.reuse ;  /* 0x000000003d3d7220 */ /* 0x080fe20000400000 */
[----:B------:R-:W-:Y:S01]  /*4d20*/  SHF.L.U64.HI R19, R20, 0x1, R19 ;  /* 0x0000000114137819 */ /* 0x000fe20000010213 */
[----:B------:R-:W-:Y:S01]  /*4d30*/  FMUL R62, R62, R0 ;  /* 0x000000003e3e7220 */ /* 0x000fe20000400000 */
[----:B------:R-:W-:Y:S01]  /*4d40*/  IADD3 R4, P3, R7, R2, RZ ;  /* 0x0000000207047210 */ /* 0x000fe20007f7e0ff */
[-C--:B------:R-:W-:Y:S01]  /*4d50*/  FMUL R63, R63, R0.reuse ;  /* 0x000000003f3f7220 */ /* 0x080fe20000400000 */
[----:B------:R-:W-:Y:S01]  /*4d60*/  F2FP.BF16.F32.PACK_AB R57, RZ, R57 ;  /* 0x00000039ff39723e */ /* 0x000fe200000010ff */
[----:B------:R-:W-:Y:S01]  /*4d70*/  FMUL R64, R64, R0 ;  /* 0x0000000040407220 */ /* 0x000fe20000400000 */
[----:B------:R-:W-:Y:S01]  /*4d80*/  F2FP.BF16.F32.PACK_AB R58, RZ, R58 ;  /* 0x0000003aff3a723e */ /* 0x000fe200000010ff */
[----:B------:R-:W-:Y:S01]  /*4d90*/  IMAD.X R5, R19, 0x1, R3, P3 ;  /* 0x0000000113057824 */ /* 0x000fe200018e0603 */
[C---:B------:R-:W-:Y:S01]  /*4da0*/  ISETP.GT.AND P5, PT, R15.reuse, 0x8, PT ;  /* 0x000000080f00780c */ /* 0x040fe20003fa4270 */
[----:B------:R-:W-:Y:S01]  /*4db0*/  @P1 STG.E.U16 desc[UR12][R2.64+0x2], R57 ;  /* 0x0000023902001986 */ /* 0x000fe2000c10150c */
[----:B------:R-:W-:Y:S01]  /*4dc0*/  ISETP.GT.AND P4, PT, R15, 0x9, PT ;  /* 0x000000090f00780c */ /* 0x000fe20003f84270 */
[-C--:B------:R-:W-:Y:S01]  /*4dd0*/  FMUL R65, R65, R0.reuse ;  /* 0x0000000041417220 */ /* 0x080fe20000400000 */
[C---:B------:R-:W-:Y:S01]  /*4de0*/  ISETP.GT.AND P2, PT, R16.reuse, 0x8, P6 ;  /* 0x000000081000780c */ /* 0x040fe20003744270 */
[----:B------:R-:W-:Y:S01]  /*4df0*/  @P0 STG.E.U16 desc[UR12][R4.64], R58 ;  /* 0x0000003a04000986 */ /* 0x000fe2000c10150c */
[----:B------:R-:W-:Y:S01]  /*4e00*/  ISETP.GT.AND P0, PT, R16, RZ, P5 ;  /* 0x000000ff1000720c */ /* 0x000fe20002f04270 */
[-C--:B------:R-:W-:Y:S01]  /*4e10*/  FMUL R66, R66, R0.reuse ;  /* 0x0000000042427220 */ /* 0x080fe20000400000 */
[----:B------:R-:W-:Y:S01]  /*4e20*/  ISETP.GT.AND P1, PT, R16, RZ, P4 ;  /* 0x000000ff1000720c */ /* 0x000fe20002724270 */
[-C--:B------:R-:W-:Y:S01]  /*4e30*/  FMUL R67, R67, R0.reuse ;  /* 0x0000000043437220 */ /* 0x080fe20000400000 */
[----:B------:R-:W-:Y:S01]  /*4e40*/  F2FP.BF16.F32.PACK_AB R59, RZ, R59 ;  /* 0x0000003bff3b723e */ /* 0x000fe200000010ff */
[----:B------:R-:W-:Y:S01]  /*4e50*/  FMUL R68, R68, R0 ;  /* 0x0000000044447220 */ /* 0x000fe20000400000 */
[----:B------:R-:W-:Y:S01]  /*4e60*/  F2FP.BF16.F32.PACK_AB R60, RZ, R60 ;  /* 0x0000003cff3c723e */ /* 0x000fe200000010ff */
[-C--:B------:R-:W-:Y:S01]  /*4e70*/  FMUL R69, R69, R0.reuse ;  /* 0x0000000045457220 */ /* 0x080fe20000400000 */
[----:B------:R-:W-:Y:S01]  /*4e80*/  F2FP.BF16.F32.PACK_AB R61, RZ, R61 ;  /* 0x0000003dff3d723e */ /* 0x000fe200000010ff */
[-C--:B------:R-:W-:Y:S01]  /*4e90*/  FMUL R70, R70, R0.reuse ;  /* 0x0000000046467220 */ /* 0x080fe20000400000 */
[C---:B------:R-:W-:Y:S01]  /*4ea0*/  SHF.L.U64.HI R9, R17.reuse, 0x1, R18 ;  /* 0x0000000111097819 */ /* 0x040fe20000010212 */
[----:B------:R-:W-:Y:S01]  /*4eb0*/  IMAD.SHL.U32 R17, R17, 0x2, RZ ;  /* 0x0000000211117824 */ /* 0x000fe200078e00ff */
[----:B------:R-:W-:Y:S01]  /*4ec0*/  @P2 STG.E.U16 desc[UR12][R4.64+0x2], R59 ;  /* 0x0000023b04002986 */ /* 0x000fe2000c10150c */
[----:B------:R-:W-:Y:S01]  /*4ed0*/  ISETP.GT.AND P2, PT, R16, 0x8, P5 ;  /* 0x000000081000780c */ /* 0x000fe20002f44270 */
[----:B------:R-:W-:Y:S01]  /*4ee0*/  FMUL R71, R71, R0 ;  /* 0x0000000047477220 */ /* 0x000fe20000400000 */
[----:B------:R-:W-:Y:S01]  /*4ef0*/  ISETP.GT.AND P3, PT, R15, 0x10, PT ;  /* 0x000000100f00780c */ /* 0x000fe20003f64270 */
[----:B------:R-:W-:Y:S01]  /*4f00*/  @P0 STG.E.U16 desc[UR12][R2.64+0x10], R60 ;  /* 0x0000103c02000986 */ /* 0x000fe2000c10150c */
[----:B------:R-:W-:Y:S01]  /*4f10*/  F2FP.BF16.F32.PACK_AB R62, RZ, R62 ;  /* 0x0000003eff3e723e */ /* 0x000fe200000010ff */
[----:B------:R-:W-:Y:S01]  /*4f20*/  FMUL R72, R72, R0 ;  /* 0x0000000048487220 */ /* 0x000fe20000400000 */
[----:B------:R-:W-:Y:S01]  /*4f30*/  F2FP.BF16.F32.PACK_AB R63, RZ, R63 ;  /* 0x0000003fff3f723e */ /* 0x000fe200000010ff */
[----:B------:R-:W-:Y:S01]  /*4f40*/  @P1 STG.E.U16 desc[UR12][R2.64+0x12], R61 ;  /* 0x0000123d02001986 */ /* 0x000fe2000c10150c */
[----:B------:R-:W-:Y:S01]  /*4f50*/  IADD3 R6, P0, P1, R17, R2, R7 ;  /* 0x0000000211067210 */ /* 0x000fe2000791e007 */
[----:B------:R-:W-:Y:S01]  /*4f60*/  FMUL R73, R73, R0 ;  /* 0x0000000049497220 */ /* 0x000fe20000400000 */
[----:B------:R-:W-:Y:S01]  /*4f70*/  F2FP.BF16.F32.PACK_AB R64, RZ, R64 ;  /* 0x00000040ff40723e */ /* 0x000fe200000010ff */
[-C--:B------:R-:W-:Y:S01]  /*4f80*/  FMUL R74, R74, R0.reuse ;  /* 0x000000004a4a7220 */ /* 0x080fe20000400000 */
[----:B------:R-:W-:Y:S01]  /*4f90*/  IADD3.X R7, R9, R3, R19, P0, P1 ;  /* 0x0000000309077210 */ /* 0x000fe200007e2413 */
[----:B------:R-:W-:Y:S01]  /*4fa0*/  @P2 STG.E.U16 desc[UR12][R4.64+0x10], R62 ;  /* 0x0000103e04002986 */ /* 0x000fe2000c10150c */
[C---:B------:R-:W-:Y:S01]  /*4fb0*/  ISETP.GT.AND P1, PT, R16.reuse, 0x8, P4 ;  /* 0x000000081000780c */ /* 0x040fe20002724270 */
[-C--:B------:R-:W-:Y:S01]  /*4fc0*/  FMUL R75, R75, R0.reuse ;  /* 0x000000004b4b7220 */ /* 0x080fe20000400000 */
[----:B------:R-:W-:Y:S01]  /*4fd0*/  ISETP.GT.AND P0, PT, R16, RZ, P3 ;  /* 0x000000ff1000720c */ /* 0x000fe20001f04270 */
[-C--:B------:R-:W-:Y:S01]  /*4fe0*/  FMUL R76, R76, R0.reuse ;  /* 0x000000004c4c7220 */ /* 0x080fe20000400000 */
[----:B------:R-:W-:Y:S01]  /*4ff0*/  ISETP.GT.AND P2, PT, R15, 0x11, PT ;  /* 0x000000110f00780c */ /* 0x000fe20003f44270 */
[-C--:B------:R-:W-:Y:S01]  /*5000*/  FMUL R77, R77, R0.reuse ;  /* 0x000000004d4d7220 */ /* 0x080fe20000400000 */
[----:B------:R-:W-:Y:S01]  /*5010*/  F2FP.BF16.F32.PACK_AB R65, RZ, R65 ;  /* 0x00000041ff41723e */ /* 0x000fe200000010ff */
[----:B------:R-:W-:Y:S01]  /*5020*/  FMUL R78, R78, R0 ;  /* 0x000000004e4e7220 */ /* 0x000fe20000400000 */
[----:B------:R-:W-:Y:S01]  /*5030*/  F2FP.BF16.F32.PACK_AB R66, RZ, R66 ;  /* 0x00000042ff42723e */ /* 0x000fe200000010ff */
[-C--:B------:R-:W-:Y:S01]  /*5040*/  FMUL R79, R79, R0.reuse ;  /* 0x000000004f4f7220 */ /* 0x080fe20000400000 */
[----:B------:R-:W-:Y:S01]  /*5050*/  F2FP.BF16.F32.PACK_AB R67, RZ, R67 ;  /* 0x00000043ff43723e */ /* 0x000fe200000010ff */
[----:B------:R-:W-:Y:S01]  /*5060*/  FMUL R80, R80, R0 ;  /* 0x0000000050507220 */ /* 0x000fe20000400000 */
[----:B------:R-:W-:Y:S01]  /*5070*/  F2FP.BF16.F32.PACK_AB R68, RZ, R68 ;  /* 0x00000044ff44723e */ /* 0x000fe200000010ff */
[----:B------:R-:W-:Y:S01]  /*5080*/  @P1 STG.E.U16 desc[UR12][R4.64+0x12], R63 ;  /* 0x0000123f04001986 */ /* 0x000fe2000c10150c */
[----:B------:R-:W-:Y:S01]  /*5090*/  ISETP.GT.AND P1, PT, R15, 0x19, PT ;  /* 0x000000190f00780c */ /* 0x000fe20003f24270 */
[-C--:B------:R-:W-:Y:S01]  /*50a0*/  FMUL R81, R81, R0.reuse ;  /* 0x0000000051517220 */ /* 0x080fe20000400000 */
[----:B------:R-:W-:Y:S01]  /*50b0*/  F2FP.BF16.F32.PACK_AB R69, RZ, R69 ;  /* 0x00000045ff45723e */ /* 0x000fe200000010ff */
[----:B------:R-:W-:Y:S01]  /*50c0*/  @P0 STG.E.U16 desc[UR12][R2.64+0x20], R64 ;  /* 0x0000204002000986 */ /* 0x000fe2000c10150c */
[----:B------:R-:W-:Y:S01]  /*50d0*/  ISETP.GT.AND P0, PT, R16, RZ, P2 ;  /* 0x000000ff1000720c */ /* 0x000fe20001704270 */
[----:B------:R-:W-:Y:S01]  /*50e0*/  FMUL R82, R82, R0 ;  /* 0x0000000052527220 */ /* 0x000fe20000400000 */
[----:B------:R-:W-:Y:S01]  /*50f0*/  F2FP.BF16.F32.PACK_AB R70, RZ, R70 ;  /* 0x00000046ff46723e */ /* 0x000fe200000010ff */
        /* <DEDUP_REMOVED lines=10> */
[----:B------:R-:W-:Y:S01]  /*51a0*/  @P0 STG.E.U16 desc[UR12][R2.64+0x22], R65 ;  /* 0x0000224102000986 */ /* 0x000fe2000c10150c */
[----:B------:R-:W-:Y:S01]  /*51b0*/  ISETP.GT.AND P0, PT, R16, 0x8, P3 ;  /* 0x000000081000780c */ /* 0x000fe20001f04270 */
[-C--:B------:R-:W-:Y:S01]  /*51c0*/  FMUL R24, R24, R0.reuse ;  /* 0x0000000018187220 */ /* 0x080fe20000400000 */
[----:B------:R-:W-:Y:S01]  /*51d0*/  ISETP.GT.AND P5, PT, R15, 0x28, PT ;  /* 0x000000280f00780c */ /* 0x000fe20003fa4270 */
        /* <DEDUP_REMOVED lines=8> */
[-C--:B------:R-:W-:Y:S01]  /*5260*/  FMUL R29, R29, R0.reuse ;  /* 0x000000001d1d7220 */ /* 0x080fe20000400000 */
[C---:B------:R-:W-:Y:S01]  /*5270*/  ISETP.GT.AND P4, PT, R15.reuse, 0x30, PT ;  /* 0x000000300f00780c */ /* 0x040fe20003f84270 */
[----:B------:R-:W-:Y:S01]  /*5280*/  @P0 STG.E.U16 desc[UR12][R4.64+0x20], R66 ;  /* 0x0000204204000986 */ /* 0x000fe2000c10150c */
[----:B------:R-:W-:Y:S01]  /*5290*/  ISETP.GT.AND P0, PT, R16, 0x8, P2 ;  /* 0x000000081000780c */ /* 0x000fe20001704270 */
[-C--:B------:R-:W-:Y:S01]  /*52a0*/  FMUL R30, R30, R0.reuse ;  /* 0x000000001e1e7220 */ /* 0x080fe20000400000 */
[----:B------:R-:W-:Y:S01]  /*52b0*/  ISETP.GT.AND P2, PT, R15, 0x18, PT ;  /* 0x000000180f00780c */ /* 0x000fe20003f44270 */
[----:B------:R-:W-:Y:S01]  /*52c0*/  FMUL R31, R31, R0 ;  /* 0x000000001f1f7220 */ /* 0x000fe20000400000 */
[----:B------:R-:W-:Y:S01]  /*52d0*/  F2FP.BF16.F32.PACK_AB R80, RZ, R80 ;  /* 0x00000050ff50723e */ /* 0x000fe200000010ff */
        /* <DEDUP_REMOVED lines=8> */
[----:B------:R-:W-:Y:S01]  /*5360*/  @P0 STG.E.U16 desc[UR12][R4.64+0x22], R67 ;  /* 0x0000224304000986 */ /* 0x000fe2000c10150c */
[----:B------:R-:W-:Y:S01]  /*5370*/  ISETP.GT.AND P0, PT, R16, RZ, P2 ;  /* 0x000000ff1000720c */ /* 0x000fe20001704270 */
[----:B------:R-:W-:Y:S01]  /*5380*/  FMUL R36, R36, R0 ;  /* 0x0000000024247220 */ /* 0x000fe20000400000 */
[----:B------:R-:W-:Y:S01]  /*5390*/  F2FP.BF16.F32.PACK_AB R84, RZ, R84 ;  /* 0x00000054ff54723e */ /* 0x000fe200000010ff */
[-C--:B------:R-:W-:Y:S01]  /*53a0*/  FMUL R37, R37, R0.reuse ;  /* 0x0000000025257220 */ /* 0x080fe20000400000 */
[----:B------:R-:W-:Y:S01]  /*53b0*/  P2R R12, PR, RZ, 0x20 ;  /* 0x00000020ff0c7803 */ /* 0x000fe20000000000 */
        /* <DEDUP_REMOVED lines=9> */
[----:B------:R-:W-:Y:S01]  /*5450*/  ISETP.GT.AND P0, PT, R16, RZ, P1 ;  /* 0x000000ff1000720c */ /* 0x000fe20000f04270 */
        /* <DEDUP_REMOVED lines=13> */
[----:B------:R-:W-:Y:S01]  /*5530*/  ISETP.GT.AND P0, PT, R16, 0x8, P2 ;  /* 0x000000081000780c */ /* 0x000fe20001704270 */
        /* <DEDUP_REMOVED lines=17> */
[----:B------:R-:W-:-:S02]  /*5650*/  F2FP.BF16.F32.PACK_AB R36, RZ, R36 ;  /* 0x00000024ff24723e */ /* 0x000fc400000010ff */
[----:B------:R-:W-:Y:S02]  /*5660*/  F2FP.BF16.F32.PACK_AB R37, RZ, R37 ;  /* 0x00000025ff25723e */ /* 0x000fe400000010ff */
[----:B------:R-:W-:Y:S02]  /*5670*/  F2FP.BF16.F32.PACK_AB R38, RZ, R38 ;  /* 0x00000026ff26723e */ /* 0x000fe400000010ff */
[----:B------:R-:W-:Y:S02]  /*5680*/  F2FP.BF16.F32.PACK_AB R39, RZ, R39 ;  /* 0x00000027ff27723e */ /* 0x000fe400000010ff */
[----:B------:R-:W-:Y:S01]  /*5690*/  F2FP.BF16.F32.PACK_AB R40, RZ, R40 ;  /* 0x00000028ff28723e */ /* 0x000fe200000010ff */
[----:B------:R-:W-:Y:S01]  /*56a0*/  @P0 STG.E.U16 desc[UR12][R4.64+0x32], R71 ;  /* 0x0000324704000986 */ /* 0x000fe2000c10150c */
[----:B------:R-:W-:Y:S02]  /*56b0*/  ISETP.GT.AND P0, PT, R16, RZ, P2 ;  /* 0x000000ff1000720c */ /* 0x000fe40001704270 */
[----:B------:R-:W-:-:S02]  /*56c0*/  F2FP.BF16.F32.PACK_AB R41, RZ, R41 ;  /* 0x00000029ff29723e */ /* 0x000fc400000010ff */
[----:B------:R-:W-:Y:S02]  /*56d0*/  F2FP.BF16.F32.PACK_AB R42, RZ, R42 ;  /* 0x0000002aff2a723e */ /* 0x000fe400000010ff */
[----:B------:R-:W-:Y:S02]  /*56e0*/  F2FP.BF16.F32.PACK_AB R43, RZ, R43 ;  /* 0x0000002bff2b723e */ /* 0x000fe400000010ff */
[----:B------:R-:W-:Y:S02]  /*56f0*/  F2FP.BF16.F32.PACK_AB R44, RZ, R44 ;  /* 0x0000002cff2c723e */ /* 0x000fe400000010ff */
[----:B------:R-:W-:Y:S02]  /*5700*/  F2FP.BF16.F32.PACK_AB R45, RZ, R45 ;  /* 0x0000002dff2d723e */ /* 0x000fe400000010ff */
[----:B------:R-:W-:Y:S01]  /*5710*/  F2FP.BF16.F32.PACK_AB R46, RZ, R46 ;  /* 0x0000002eff2e723e */ /* 0x000fe200000010ff */
[----:B------:R-:W-:Y:S01]  /*5720*/  @P0 STG.E.U16 desc[UR12][R2.64+0x40], R72 ;  /* 0x0000404802000986 */ /* 0x000fe2000c10150c */
[----:B------:R-:W-:-:S02]  /*5730*/  ISETP.GT.AND P0, PT, R16, RZ, P1 ;  /* 0x000000ff1000720c */ /* 0x000fc40000f04270 */
[----:B------:R-:W-:Y:S02]  /*5740*/  F2FP.BF16.F32.PACK_AB R47, RZ, R47 ;  /* 0x0000002fff2f723e */ /* 0x000fe400000010ff */
[----:B------:R-:W-:Y:S02]  /*5750*/  F2FP.BF16.F32.PACK_AB R48, RZ, R48 ;  /* 0x00000030ff30723e */ /* 0x000fe400000010ff */
[----:B------:R-:W-:Y:S02]  /*5760*/  F2FP.BF16.F32.PACK_AB R49, RZ, R49 ;  /* 0x00000031ff31723e */ /* 0x000fe400000010ff */
[----:B------:R-:W-:Y:S02]  /*5770*/  F2FP.BF16.F32.PACK_AB R50, RZ, R50 ;  /* 0x00000032ff32723e */ /* 0x000fe400000010ff */
[----:B------:R-:W-:Y:S02]  /*5780*/  F2FP.BF16.F32.PACK_AB R51, RZ, R51 ;  /* 0x00000033ff33723e */ /* 0x000fe400000010ff */
[----:B------:R-:W-:Y:S01]  /*5790*/  F2FP.BF16.F32.PACK_AB R52, RZ, R52 ;  /* 0x00000034ff34723e */ /* 0x000fe200000010ff */
[----:B------:R-:W-:Y:S01]  /*57a0*/  @P0 STG.E.U16 desc[UR12][R2.64+0x42], R73 ;  /* 0x0000424902000986 */ /* 0x000fe2000c10150c */
[----:B------:R-:W-:-:S02]  /*57b0*/  ISETP.GT.AND P0, PT, R16, 0x8, P2 ;  /* 0x000000081000780c */ /* 0x000fc40001704270 */
[----:B------:R-:W-:Y:S02]  /*57c0*/  ISETP.GT.AND P2, PT, R15, 0x38, PT ;  /* 0x000000380f00780c */ /* 0x000fe40003f44270 */
[----:B------:R-:W-:Y:S02]  /*57d0*/  F2FP.BF16.F32.PACK_AB R53, RZ, R53 ;  /* 0x00000035ff35723e */ /* 0x000fe400000010ff */
[----:B------:R-:W-:-:S07]  /*57e0*/  F2FP.BF16.F32.PACK_AB R54, RZ, R54 ;  /* 0x00000036ff36723e */ /* 0x000fce00000010ff */
[----:B------:R-:W-:Y:S01]  /*57f0*/  @P0 STG.E.U16 desc[UR12][R4.64+0x40], R74 ;  /* 0x0000404a04000986 */ /* 0x000fe2000c10150c */
[----:B------:R-:W-:-:S13]  /*5800*/  ISETP.GT.AND P0, PT, R16, 0x8, P1 ;  /* 0x000000081000780c */ /* 0x000fda0000f04270 */
[----:B------:R-:W-:Y:S01]  /*5810*/  @P0 STG.E.U16 desc[UR12][R4.64+0x42], R75 ;  /* 0x0000424b04000986 */ /* 0x000fe2000c10150c */
[----:B------:R-:W-:-:S13]  /*5820*/  ISETP.GT.AND P0, PT, R16, RZ, P5 ;  /* 0x000000ff1000720c */ /* 0x000fda0002f04270 */
[----:B------:R-:W-:Y:S01]  /*5830*/  @P0 STG.E.U16 desc[UR12][R2.64+0x50], R76 ;  /* 0x0000504c02000986 */ /* 0x000fe2000c10150c */
[----:B------:R-:W-:-:S04]  /*5840*/  ISETP.GT.AND P0, PT, R15, 0x29, PT ;  /* 0x000000290f00780c */ /* 0x000fc80003f04270 */
[----:B------:R-:W-:Y:S02]  /*5850*/  ISETP.GT.AND P1, PT, R16, RZ, P0 ;  /* 0x000000ff1000720c */ /* 0x000fe40000724270 */
[----:B------:R-:W-:-:S11]  /*5860*/  P2R R13, PR, RZ, 0x1 ;  /* 0x00000001ff0d7803 */ /* 0x000fd60000000000 */
[----:B------:R-:W-:Y:S01]  /*5870*/  @P1 STG.E.U16 desc[UR12][R2.64+0x52], R77 ;  /* 0x0000524d02001986 */ /* 0x000fe2000c10150c */
[----:B------:R-:W-:-:S13]  /*5880*/  ISETP.GT.AND P1, PT, R16, 0x8, P5 ;  /* 0x000000081000780c */ /* 0x000fda0002f24270 */
[----:B------:R-:W-:Y:S01]  /*5890*/  @P1 STG.E.U16 desc[UR12][R4.64+0x50], R78 ;  /* 0x0000504e04001986 */ /* 0x000fe2000c10150c */
[C---:B------:R-:W-:Y:S02]  /*58a0*/  ISETP.GT.AND P1, PT, R16.reuse, 0x8, P0 ;  /* 0x000000081000780c */ /* 0x040fe40000724270 */
[----:B------:R-:W-:-:S11]  /*58b0*/  ISETP.GT.AND P0, PT, R16, 0x8, P2 ;  /* 0x000000081000780c */ /* 0x000fd60001704270 */
[----:B------:R-:W-:Y:S01]  /*58c0*/  @P1 STG.E.U16 desc[UR12][R4.64+0x52], R79 ;  /* 0x0000524f04001986 */ /* 0x000fe2000c10150c */
[----:B------:R-:W-:-:S13]  /*58d0*/  ISETP.GT.AND P1, PT, R16, RZ, P4 ;  /* 0x000000ff1000720c */ /* 0x000fda0002724270 */
[----:B------:R-:W-:Y:S01]  /*58e0*/  @P1 STG.E.U16 desc[UR12][R2.64+0x60], R80 ;  /* 0x0000605002001986 */ /* 0x000fe2000c10150c */
[----:B------:R-:W-:-:S13]  /*58f0*/  ISETP.GT.AND P1, PT, R16, RZ, P3 ;  /* 0x000000ff1000720c */ /* 0x000fda0001f24270 */
[----:B------:R-:W-:Y:S01]  /*5900*/  @P1 STG.E.U16 desc[UR12][R2.64+0x62], R81 ;  /* 0x0000625102001986 */ /* 0x000fe2000c10150c */
[----:B------:R-:W-:-:S13]  /*5910*/  ISETP.GT.AND P1, PT, R16, 0x8, P4 ;  /* 0x000000081000780c */ /* 0x000fda0002724270 */
[----:B------:R-:W-:Y:S01]  /*5920*/  @P1 STG.E.U16 desc[UR12][R4.64+0x60], R82 ;  /* 0x0000605204001986 */ /* 0x000fe2000c10150c */
[----:B------:R-:W-:-:S13]  /*5930*/  ISETP.GT.AND P1, PT, R16, 0x8, P3 ;  /* 0x000000081000780c */ /* 0x000fda0001f24270 */
[----:B------:R-:W-:Y:S01]  /*5940*/  @P1 STG.E.U16 desc[UR12][R4.64+0x62], R83 ;  /* 0x0000625304001986 */ /* 0x000fe2000c10150c */
[----:B------:R-:W-:-:S05]  /*5950*/  IADD3 R10, P1, R17, R4, RZ ;  /* 0x00000004110a7210 */ /* 0x000fca0007f3e0ff */
[----:B------:R-:W-:Y:S01]  /*5960*/  IMAD.X R11, R9, 0x1, R5, P1 ;  /* 0x00000001090b7824 */ /* 0x000fe200008e0605 */
[----:B------:R-:W-:-:S13]  /*5970*/  ISETP.GT.AND P1, PT, R16, RZ, P2 ;  /* 0x000000ff1000720c */ /* 0x000fda0001724270 */
[----:B------:R-:W-:Y:S01]  /*5980*/  @P1 STG.E.U16 desc[UR12][R2.64+0x70], R84 ;  /* 0x0000705402001986 */ /* 0x000fe2000c10150c */
[----:B------:R-:W-:-:S05]  /*5990*/  IADD3 R8, P1, R17, R2, RZ ;  /* 0x0000000211087210 */ /* 0x000fca0007f3e0ff */
[----:B------:R-:W-:Y:S01]  /*59a0*/  IMAD.X R9, R9, 0x1, R3, P1 ;  /* 0x0000000109097824 */ /* 0x000fe200008e0603 */
[----:B------:R-:W-:-:S04]  /*59b0*/  ISETP.GT.AND P1, PT, R15, 0x39, PT ;  /* 0x000000390f00780c */ /* 0x000fc80003f24270 */
[----:B------:R-:W-:-:S13]  /*59c0*/  ISETP.GT.AND P5, PT, R16, RZ, P1 ;  /* 0x000000ff1000720c */ /* 0x000fda0000fa4270 */
[----:B------:R0:W-:Y:S01]  /*59d0*/  @P5 STG.E.U16 desc[UR12][R2.64+0x72], R85 ;  /* 0x0000725502005986 */ /* 0x0001e2000c10150c */
[----:B------:R-:W-:-:S03]  /*59e0*/  ISETP.GT.AND P5, PT, R15, RZ, PT ;  /* 0x000000ff0f00720c */ /* 0x000fc60003fa4270 */
[----:B------:R-:W-:Y:S01]  /*59f0*/  @P0 STG.E.U16 desc[UR12][R4.64+0x70], R86 ;  /* 0x0000705604000986 */ /* 0x000fe2000c10150c */
[----:B------:R-:W-:-:S13]  /*5a00*/  ISETP.GT.AND P0, PT, R16, 0x8, P1 ;  /* 0x000000081000780c */ /* 0x000fda0000f04270 */
[----:B------:R-:W-:Y:S01]  /*5a10*/  @P0 STG.E.U16 desc[UR12][R4.64+0x72], R87 ;  /* 0x0000725704000986 */ /* 0x000fe2000c10150c */
[C---:B------:R-:W-:Y:S02]  /*5a20*/  ISETP.GT.AND P0, PT, R16.reuse, 0x40, P5 ;  /* 0x000000401000780c */ /* 0x040fe40002f04270 */
[----:B------:R-:W-:-:S11]  /*5a30*/  ISETP.GT.AND P5, PT, R16, 0x48, P5 ;  /* 0x000000481000780c */ /* 0x000fd60002fa4270 */
[----:B------:R-:W-:Y:S01]  /*5a40*/  @P0 STG.E.U16 desc[UR12][R8.64], R24 ;  /* 0x0000001808000986 */ /* 0x000fe2000c10150c */
[C---:B------:R-:W-:Y:S02]  /*5a50*/  ISETP.GT.AND P0, PT, R16.reuse, 0x40, P6 ;  /* 0x000000401000780c */ /* 0x040fe40003704270 */
[----:B------:R-:W-:-:S11]  /*5a60*/  ISETP.GT.AND P6, PT, R16, 0x48, P6 ;  /* 0x000000481000780c */ /* 0x000fd600037c4270 */
[----:B0-----:R-:W-:Y:S02]  /*5a70*/  @P0 IMAD.MOV.U32 R2, RZ, RZ, R8 ;  /* 0x000000ffff020224 */ /* 0x001fe400078e0008 */
[----:B------:R-:W-:-:S05]  /*5a80*/  @P0 IMAD.MOV.U32 R3, RZ, RZ, R9 ;  /* 0x000000ffff030224 */ /* 0x000fca00078e0009 */
[----:B------:R0:W-:Y:S01]  /*5a90*/  @P0 STG.E.U16 desc[UR12][R2.64+0x2], R25 ;  /* 0x0000021902000986 */ /* 0x0001e2000c10150c */
[----:B------:R-:W-:-:S03]  /*5aa0*/  ISETP.NE.AND P0, PT, R13, RZ, PT ;  /* 0x000000ff0d00720c */ /* 0x000fc60003f05270 */
[----:B------:R-:W-:Y:S01]  /*5ab0*/  @P5 STG.E.U16 desc[UR12][R10.64], R26 ;  /* 0x0000001a0a005986 */ /* 0x000fe2000c10150c */
[----:B------:R-:W-:-:S03]  /*5ac0*/  ISETP.NE.AND P5, PT, R12, RZ, PT ;  /* 0x000000ff0c00720c */ /* 0x000fc60003fa5270 */
[----:B------:R-:W-:Y:S01]  /*5ad0*/  @P6 STG.E.U16 desc[UR12][R10.64+0x2], R27 ;  /* 0x0000021b0a006986 */ /* 0x000fe2000c10150c */
[----:B------:R-:W-:-:S04]  /*5ae0*/  ISETP.GT.AND P6, PT, R15, 0x8, PT ;  /* 0x000000080f00780c */ /* 0x000fc80003fc4270 */
[----:B------:R-:W-:-:S13]  /*5af0*/  ISETP.GT.AND P6, PT, R16, 0x40, P6 ;  /* 0x000000401000780c */ /* 0x000fda00037c4270 */
[----:B0-----:R-:W-:Y:S02]  /*5b00*/  @P6 IMAD.MOV.U32 R2, RZ, RZ, R8 ;  /* 0x000000ffff026224 */ /* 0x001fe400078e0008 */
[----:B------:R-:W-:-:S05]  /*5b10*/  @P6 IMAD.MOV.U32 R3, RZ, RZ, R9 ;  /* 0x000000ffff036224 */ /* 0x000fca00078e0009 */
[----:B------:R0:W-:Y:S01]  /*5b20*/  @P6 STG.E.U16 desc[UR12][R2.64+0x10], R28 ;  /* 0x0000101c02006986 */ /* 0x0001e2000c10150c */
[----:B------:R-:W-:-:S04]  /*5b30*/  ISETP.GT.AND P6, PT, R15, 0x9, PT ;  /* 0x000000090f00780c */ /* 0x000fc80003fc4270 */
[----:B------:R-:W-:-:S13]  /*5b40*/  ISETP.GT.AND P6, PT, R16, 0x40, P6 ;  /* 0x000000401000780c */ /* 0x000fda00037c4270 */
[----:B0-----:R-:W-:Y:S02]  /*5b50*/  @P6 IMAD.MOV.U32 R2, RZ, RZ, R8 ;  /* 0x000000ffff026224 */ /* 0x001fe400078e0008 */
[----:B------:R-:W-:-:S05]  /*5b60*/  @P6 IMAD.MOV.U32 R3, RZ, RZ, R9 ;  /* 0x000000ffff036224 */ /* 0x000fca00078e0009 */
[----:B------:R0:W-:Y:S01]  /*5b70*/  @P6 STG.E.U16 desc[UR12][R2.64+0x12], R29 ;  /* 0x0000121d02006986 */ /* 0x0001e2000c10150c */
[----:B------:R-:W-:-:S04]  /*5b80*/  ISETP.GT.AND P6, PT, R15, 0x8, PT ;  /* 0x000000080f00780c */ /* 0x000fc80003fc4270 */
[----:B------:R-:W-:-:S13]  /*5b90*/  ISETP.GT.AND P6, PT, R16, 0x48, P6 ;  /* 0x000000481000780c */ /* 0x000fda00037c4270 */
        /* <DEDUP_REMOVED lines=66> */
[C---:B------:R-:W-:Y:S02]  /*5fc0*/  ISETP.GT.AND P6, PT, R16.reuse, 0x40, P5 ;  /* 0x000000401000780c */ /* 0x040fe40002fc4270 */
[----:B------:R-:W-:-:S11]  /*5fd0*/  ISETP.GT.AND P5, PT, R16, 0x48, P5 ;  /* 0x000000481000780c */ /* 0x000fd60002fa4270 */
        /* <DEDUP_REMOVED lines=9> */
[----:B------:R-:W-:Y:S01]  /*6070*/  ISETP.GT.AND P4, PT, R16, 0x48, P4 ;  /* 0x000000481000780c */ /* 0x000fe20002784270 */
        /* <DEDUP_REMOVED lines=17> */
[----:B------:R0:W-:Y:S02]  /*6190*/  @P0 STG.E.U16 desc[UR12][R2.64+0x62], R49 ;  /* 0x0000623102000986 */ /* 0x0001e4000c10150c */
        /* <DEDUP_REMOVED lines=8> */
[----:B------:R0:W-:Y:S04]  /*6220*/  @P6 STG.E.U16 desc[UR12][R2.64+0x70], R52 ;  /* 0x0000703402006986 */ /* 0x0001e8000c10150c */
[----:B------:R1:W-:Y:S01]  /*6230*/  @P5 STG.E.U16 desc[UR12][R8.64+0x72], R53 ;  /* 0x0000723508005986 */ /* 0x0003e2000c10150c */
[----:B0-----:R-:W-:Y:S02]  /*6240*/  @P2 IMAD.MOV.U32 R2, RZ, RZ, R6 ;  /* 0x000000ffff022224 */ /* 0x001fe400078e0006 */
[----:B------:R-:W-:-:S05]  /*6250*/  @P2 IMAD.MOV.U32 R3, RZ, RZ, R7 ;  /* 0x000000ffff032224 */ /* 0x000fca00078e0007 */
[----:B------:R1:W-:Y:S01]  /*6260*/  @P2 STG.E.U16 desc[UR12][R2.64+0x70], R54 ;  /* 0x0000703602002986 */ /* 0x0003e2000c10150c */
[----:B------:R-:W-:Y:S05]  /*6270*/  @!P1 EXIT ;  /* 0x000000000000994d */ /* 0x000fea0003800000 */
[----:B------:R-:W-:-:S05]  /*6280*/  F2FP.BF16.F32.PACK_AB R0, RZ, R0 ;  /* 0x00000000ff00723e */ /* 0x000fca00000010ff */
[----:B------:R-:W-:Y:S01]  /*6290*/  STG.E.U16 desc[UR12][R6.64+0x72], R0 ;  /* 0x0000720006007986 */ /* 0x000fe2000c10150c */
[----:B------:R-:W-:Y:S05]  /*62a0*/  EXIT ;  /* 0x000000000000794d */ /* 0x000fea0003800000 */
.L_x_14:
[----:B------:R-:W-:-:S13]  /*62b0*/  ISETP.NE.AND P0, PT, R8, RZ, PT ;  /* 0x000000ff0800720c */ /* 0x000fda0003f05270 */
[----:B------:R-:W-:Y:S05]  /*62c0*/  @P0 EXIT ;  /* 0x000000000000094d */ /* 0x000fea0003800000 */
[----:B------:R-:W-:-:S13]  /*62d0*/  ELECT P0, URZ, PT ;  /* 0x00000000003f782f */ /* 0x000fda0003800000 */
[----:B------:R-:W-:Y:S05]  /*62e0*/  @!P0 BRA `(.L_x_151) ;  /* 0x0000000800108947 */ /* 0x000fea0003800000 */
[----:B------:R-:W-:-:S13]  /*62f0*/  ISETP.GE.AND P0, PT, R5, 0x1, PT ;  /* 0x000000010500780c */ /* 0x000fda0003f06270 */
[----:B------:R-:W-:Y:S05]  /*6300*/  @!P0 BRA `(.L_x_151) ;  /* 0x0000000800088947 */ /* 0x000fea0003800000 */
[----:B------:R-:W2:Y:S01]  /*6310*/  S2R R4, SR_CgaCtaId ;  /* 0x0000000000047919 */ /* 0x000ea20000008800 */
[----:B------:R-:W-:Y:S01]  /*6320*/  IMAD.SHL.U32 R22, R11, 0x80, RZ ;  /* 0x000000800b167824 */ /* 0x000fe200078e00ff */
[----:B------:R-:W-:Y:S01]  /*6330*/  ULDC UR4, c[0x0][0x384] ;  /* 0x0000e10000047ab9 */ /* 0x000fe20000000800 */
[----:B------:R-:W-:Y:S01]  /*6340*/  LOP3.LUT P0, RZ, R10, 0x1f, RZ, 0xc0, !PT ;  /* 0x0000001f0aff7812 */ /* 0x000fe2000780c0ff */
[----:B------:R-:W-:Y:S01]  /*6350*/  ULDC UR5, c[0x0][0x388] ;  /* 0x0000e20000057ab9 */ /* 0x000fe20000000800 */
[----:B------:R-:W-:Y:S01]  /*6360*/  ISETP.NE.AND P1, PT, R17, RZ, PT ;  /* 0x000000ff1100720c */ /* 0x000fe20003f25270 */
[----:B------:R-:W-:Y:S01]  /*6370*/  VIADD R24, R5, 0x1 ;  /* 0x0000000105187836 */ /* 0x000fe20000000000 */
[----:B------:R-:W-:Y:S01]  /*6380*/  ISETP.NE.OR P0, PT, R17, RZ, !P0 ;  /* 0x000000ff1100720c */ /* 0x000fe20004705670 */
[----:B0-----:R-:W-:Y:S01]  /*6390*/  IMAD.MOV.U32 R6, RZ, RZ, 0x1 ;  /* 0x00000001ff067424 */ /* 0x001fe200078e00ff */
[----:B------:R-:W-:Y:S01]  /*63a0*/  LOP3.LUT R23, R3, 0x2, RZ, 0xfc, !PT ;  /* 0x0000000203177812 */ /* 0x000fe200078efcff */
[----:B------:R-:W-:Y:S01]  /*63b0*/  IMAD.MOV.U32 R7, RZ, RZ, RZ ;  /* 0x000000ffff077224 */ /* 0x000fe200078e00ff */
[----:B------:R-:W-:-:S02]  /*63c0*/  CS2R R8, SRZ ;  /* 0x0000000000087805 */ /* 0x000fc4000001ff00 */
[----:B------:R-:W-:Y:S01]  /*63d0*/  CS2R R10, SRZ ;  /* 0x00000000000a7805 */ /* 0x000fe2000001ff00 */
[----:B--2--5:R-:W-:-:S05]  /*63e0*/  IMAD.SHL.U32 R0, R4, 0x20, RZ ;  /* 0x0000002004007824 */ /* 0x024fca00078e00ff */
[----:B------:R-:W-:-:S05]  /*63f0*/  LOP3.LUT R0, R0, 0x20, RZ, 0xc0, !PT ;  /* 0x0000002000007812 */ /* 0x000fca00078ec0ff */
[----:B------:R-:W-:Y:S02]  /*6400*/  IMAD R2, R13, 0x40, R0 ;  /* 0x000000400d027824 */ /* 0x000fe400078e0200 */
[----:B------:R-:W-:Y:S02]  /*6410*/  IMAD.SHL.U32 R0, R4, 0x400, RZ ;  /* 0x0000040004007824 */ /* 0x000fe400078e00ff */
[----:B------:R-:W-:-:S03]  /*6420*/  IMAD.HI.U32 R4, R22, UR4, RZ ;  /* 0x0000000416047c27 */ /* 0x000fc6000f8e00ff */
[----:B------:R-:W-:Y:S02]  /*6430*/  LOP3.LUT R0, R0, 0x400, RZ, 0xc0, !PT ;  /* 0x0000040000007812 */ /* 0x000fe400078ec0ff */
[----:B------:R-:W-:-:S07]  /*6440*/  SHF.R.U32.HI R4, RZ, UR5, R4 ;  /* 0x00000005ff047c19 */ /* 0x000fce0008011604 */
.L_x_155:
[----:B------:R-:W4:Y:S01]  /*6450*/  S2R R13, SR_CgaCtaId ;  /* 0x00000000000d7919 */ /* 0x000f220000008800 */
[----:B------:R-:W-:-:S04]  /*6460*/  MOV R12, 0x400 ;  /* 0x00000400000c7802 */ /* 0x000fc80000000f00 */
[----:B----4-:R-:W-:Y:S02]  /*6470*/  LEA R14, R13, R12, 0x18 ;  /* 0x0000000c0d0e7211 */ /* 0x010fe400078ec0ff */
[----:B------:R-:W-:-:S03]  /*6480*/  SHF.L.U32 R12, R6, 0x1f, RZ ;  /* 0x0000001f060c7819 */ /* 0x000fc600000006ff */
[----:B------:R-:W-:-:S07]  /*6490*/  IMAD R13, R7, 0x8, R14 ;  /* 0x00000008070d7824 */ /* 0x000fce00078e020e */
.L_x_152:
[----:B0-----:R0:W1:Y:S02]  /*64a0*/  SYNCS.PHASECHK.TRANS64.TRYWAIT P2, [R13+URZ+0x36090], R12 ;  /* 0x0360900c0d0075a7 */ /* 0x001064000804017f */
[----:B-1----:R-:W-:Y:S05]  /*64b0*/  @!P2 NANOSLEEP.SYNCS 0x989680 ;  /* 0x009896800000a95d */ /* 0x002fea0003900000 */
[----:B------:R-:W1:Y:S02]  /*64c0*/  @!P2 SYNCS.PHASECHK.TRANS64 P2, [R13+URZ+0x36090], R12 ;  /* 0x0360900c0d00a5a7 */ /* 0x000e64000804007f */
[----:B-1----:R-:W-:Y:S05]  /*64d0*/  @!P2 BRA `(.L_x_152) ;  /* 0xfffffffc00f0a947 */ /* 0x002fea000383ffff */
[----:B0-----:R-:W0:Y:S02]  /*64e0*/  @!P1 LDC R12, c[0x0][0x580] ;  /* 0x00016000ff0c9b82 */ /* 0x001e240000000800 */
[----:B0-----:R0:W-:Y:S02]  /*64f0*/  @!P1 SYNCS.ARRIVE.TRANS64 RZ, [R13+URZ+0x36000], R12 ;  /* 0x0360000c0dff99a7 */ /* 0x0011e4000800003f */
[----:B0-----:R-:W-:-:S04]  /*6500*/  PRMT R12, R23, 0x9910, RZ ;  /* 0x00009910170c7816 */ /* 0x001fc800000000ff */
[----:B------:R-:W-:-:S13]  /*6510*/  ISETP.NE.AND P2, PT, R12, 0x2, PT ;  /* 0x000000020c00780c */ /* 0x000fda0003f45270 */
[----:B------:R-:W-:Y:S05]  /*6520*/  @P2 BRA `(.L_x_153) ;  /* 0x0000000000042947 */ /* 0x000fea0003800000 */
[----:B------:R-:W-:Y:S01]  /*6530*/  BPT.TRAP 0x1 ;  /* 0x000000040000795c */ /* 0x000fe20000300000 */
.L_x_153:
[----:B------:R-:W-:Y:S05]  /*6540*/  @P0 BRA `(.L_x_154) ;  /* 0x0000000000040947 */ /* 0x000fea0003800000 */
[----:B------:R-:W-:Y:S01]  /*6550*/  BPT.TRAP 0x1 ;  /* 0x000000040000795c */ /* 0x000fe20000300000 */
.L_x_154:
[----:B---3--:R-:W0:Y:S01]  /*6560*/  LDC R15, c[0x0][0x380] ;  /* 0x0000e000ff0f7b82 */ /* 0x008e220000000800 */
[----:B------:R-:W-:Y:S01]  /*6570*/  R2UR UR4, R4 ;  /* 0x00000000040472ca */ /* 0x000fe200000e0000 */
[----:B------:R-:W-:Y:S01]  /*6580*/  ULDC UR24, c[0x0][0x38c] ;  /* 0x0000e30000187ab9 */ /* 0x000fe20000000800 */
[----:B------:R-:W-:Y:S01]  /*6590*/  R2UR UR13, R22 ;  /* 0x00000000160d72ca */ /* 0x000fe200000e0000 */
[----:B------:R-:W-:Y:S01]  /*65a0*/  UISETP.NE.AND UP0, UPT, UR24, 0x1, UPT ;  /* 0x000000011800788c */ /* 0x000fe2000bf05270 */
[----:B------:R-:W-:Y:S01]  /*65b0*/  R2UR UR17, R13 ;  /* 0x000000000d1172ca */ /* 0x000fe200000e0000 */
[----:B------:R-:W-:Y:S01]  /*65c0*/  ULDC UR12, c[0x0][0x3ec] ;  /* 0x0000fb00000c7ab9 */ /* 0x000fe20000000800 */
[----:B------:R-:W-:Y:S01]  /*65d0*/  R2UR UR10, R14 ;  /* 0x000000000e0a72ca */ /* 0x000fe200000e0000 */
[----:B------:R-:W1:Y:S01]  /*65e0*/  LDC.64 R16, c[0x0][0x3f8] ;  /* 0x0000fe00ff107b82 */ /* 0x000e620000000a00 */
[----:B------:R-:W-:Y:S01]  /*65f0*/  R2UR UR16, R7 ;  /* 0x00000000071072ca */ /* 0x000fe200000e0000 */
[----:B------:R-:W-:Y:S01]  /*6600*/  VIADD R24, R24, 0xffffffff ;  /* 0xffffffff18187836 */ /* 0x000fe20000000000 */
[----:B------:R-:W-:Y:S01]  /*6610*/  R2UR UR18, R10 ;  /* 0x000000000a1272ca */ /* 0x000fe200000e0000 */
[----:B------:R-:W-:Y:S01]  /*6620*/  ULDC.64 UR28, c[0x0][0x198] ;  /* 0x00006600001c7ab9 */ /* 0x000fe20000000a00 */
[----:B------:R-:W-:Y:S01]  /*6630*/  ULDC.64 UR20, c[0x0][0x3f0] ;  /* 0x0000fc0000147ab9 */ /* 0x000fe20000000a00 */
[----:B------:R-:W-:Y:S01]  /*6640*/  UMOV UR31, 0x30000 ;  /* 0x00030000001f7882 */ /* 0x000fe20000000000 */
[----:B------:R-:W-:Y:S01]  /*6650*/  @UP0 ULDC.64 UR8, c[0x0][0x390] ;  /* 0x0000e40000080ab9 */ /* 0x000fe20000000a00 */
[----:B------:R-:W1:Y:S01]  /*6660*/  LDC.64 R18, c[0x0][0x3d0] ;  /* 0x0000f400ff127b82 */ /* 0x000e620000000a00 */
[----:B------:R-:W-:Y:S01]  /*6670*/  ISETP.GT.AND P6, PT, R24, 0x1, PT ;  /* 0x000000011800780c */ /* 0x000fe20003fc4270 */
[----:B------:R-:W-:Y:S01]  /*6680*/  UIADD3 UR17, UR17, 0x36000, URZ ;  /* 0x0003600011117890 */ /* 0x000fe2000fffe03f */
[----:B------:R-:W-:Y:S01]  /*6690*/  UMOV UR26, 0x0 ;  /* 0x00000000001a7882 */ /* 0x000fe20000000000 */
[----:B------:R-:W-:-:S02]  /*66a0*/  UMOV UR27, 0x10000000 ;  /* 0x10000000001b7882 */ /* 0x000fc40000000000 */
[----:B------:R-:W-:Y:S01]  /*66b0*/  ULEA UR16, UR16, UR10, 0xd ;  /* 0x0000000a10107291 */ /* 0x000fe2000f8e683f */
[----:B0-----:R-:W-:Y:S01]  /*66c0*/  ISETP.NE.AND P2, PT, R15, 0x1, PT ;  /* 0x000000010f00780c */ /* 0x001fe20003f45270 */
[----:B------:R-:W0:Y:S01]  /*66d0*/  LDC R20, c[0x0][0x400] ;  /* 0x00010000ff147b82 */ /* 0x000e220000000800 */
[----:B------:R-:W-:-:S11]  /*66e0*/  USHF.L.U32 UR18, UR18, 0x5, URZ ;  /* 0x0000000512127899 */ /* 0x000fd6000800063f */
[----:B------:R-:W-:Y:S01]  /*66f0*/  @P2 IMAD.U32 R12, RZ, RZ, UR4 ;  /* 0x00000004ff0c2e24 */ /* 0x000fe2000f8e00ff */
[----:B------:R-:W-:Y:S01]  /*6700*/  ULDC.64 UR4, c[0x0][0x3c8] ;  /* 0x0000f20000047ab9 */ /* 0x000fe20000000a00 */
[----:B-1----:R-:W-:-:S03]  /*6710*/  IMAD R13, R9, R18, R17 ;  /* 0x00000012090d7224 */ /* 0x002fc600078e0211 */
[----:B------:R-:W-:Y:S01]  /*6720*/  @P2 R2UR UR13, R12 ;  /* 0x000000000c0d22ca */ /* 0x000fe200000e0000 */
[C---:B------:R-:W-:Y:S02]  /*6730*/  IMAD R12, R7.reuse, 0x800, R0 ;  /* 0x00000800070c7824 */ /* 0x040fe400078e0200 */
[----:B------:R-:W-:Y:S02]  /*6740*/  VIADD R7, R7, 0x1 ;  /* 0x0000000107077836 */ /* 0x000fe40000000000 */
[----:B------:R-:W-:Y:S02]  /*6750*/  IMAD R21, R12, 0x2, R14 ;  /* 0x000000020c157824 */ /* 0x000fe400078e020e */
[----:B------:R-:W-:Y:S01]  /*6760*/  IMAD R12, R11, UR5, R16 ;  /* 0x000000050b0c7c24 */ /* 0x000fe2000f8e0210 */
[----:B------:R-:W-:Y:S01]  /*6770*/  ULDC UR5, c[0x0][0x398] ;  /* 0x0000e60000057ab9 */ /* 0x000fe20000000800 */
[----:B------:R-:W1:Y:S01]  /*6780*/  LDC.64 R16, c[0x0][0x3e0] ;  /* 0x0000f800ff107b82 */ /* 0x000e620000000a00 */
[----:B------:R-:W-:Y:S01]  /*6790*/  VIADD R14, R10, 0x1 ;  /* 0x000000010a0e7836 */ /* 0x000fe20000000000 */
[----:B------:R-:W-:Y:S01]  /*67a0*/  R2UR UR23, R21 ;  /* 0x00000000151772ca */ /* 0x000fe200000e0000 */
[----:B------:R-:W-:Y:S01]  /*67b0*/  IMAD.U32 R13, R13, 0x20, R12 ;  /* 0x000000200d0d7824 */ /* 0x000fe200078e000c */
[----:B------:R-:W-:Y:S01]  /*67c0*/  UIMAD.WIDE.U32 UR6, UR13, UR8, URZ ;  /* 0x000000080d0672a5 */ /* 0x000fe2000f8e003f */
[----:B0-----:R-:W-:Y:S01]  /*67d0*/  IMAD R10, R8, R19, R20 ;  /* 0x00000013080a7224 */ /* 0x001fe200078e0214 */
[----:B------:R-:W-:Y:S01]  /*67e0*/  ISETP.NE.AND P2, PT, R14, UR15, PT ;  /* 0x0000000f0e007c0c */ /* 0x000fe2000bf45270 */
[----:B------:R-:W-:Y:S01]  /*67f0*/  UIADD3 UR6, -UR13, URZ, URZ ;  /* 0x0000003f0d067290 */ /* 0x000fe2000fffe13f */
[----:B------:R-:W-:Y:S01]  /*6800*/  ISETP.NE.AND P5, PT, R7, 0x12, PT ;  /* 0x000000120700780c */ /* 0x000fe20003fa5270 */
[----:B------:R-:W-:Y:S01]  /*6810*/  UMOV UR14, UR13 ;  /* 0x0000000d000e7c82 */ /* 0x000fe20008000000 */
[----:B------:R-:W-:Y:S01]  /*6820*/  @UP0 USHF.R.U32.HI UR14, URZ, UR9, UR7 ;  /* 0x000000093f0e0299 */ /* 0x000fe20008011607 */
[----:B------:R-:W-:Y:S01]  /*6830*/  IMAD.U32 R10, R10, 0x400, R13 ;  /* 0x000004000a0a7824 */ /* 0x000fe200078e000d */
[----:B------:R-:W-:Y:S01]  /*6840*/  UISETP.NE.AND UP0, UPT, UR5, 0x1, UPT ;  /* 0x000000010500788c */ /* 0x000fe2000bf05270 */
[----:B------:R-:W-:Y:S01]  /*6850*/  IMAD R12, R15, UR6, R22 ;  /* 0x000000060f0c7c24 */ /* 0x000fe2000f8e0216 */
[----:B------:R-:W-:Y:S01]  /*6860*/  ULDC.64 UR8, c[0x0][0x3c0] ;  /* 0x0000f00000087ab9 */ /* 0x000fe20000000a00 */
[----:B------:R-:W-:Y:S01]  /*6870*/  VIADD R15, R11, 0x1 ;  /* 0x000000010b0f7836 */ /* 0x000fe20000000000 */
[----:B------:R-:W-:Y:S01]  /*6880*/  R2UR UR25, R10 ;  /* 0x000000000a1972ca */ /* 0x000fe200000e0000 */
[----:B------:R-:W-:Y:S01]  /*6890*/  UMOV UR22, UR14 ;  /* 0x0000000e00167c82 */ /* 0x000fe20008000000 */
[----:B------:R-:W-:Y:S01]  /*68a0*/  R2UR UR19, R12 ;  /* 0x000000000c1372ca */ /* 0x000fe200000e0000 */
[----:B------:R-:W-:Y:S01]  /*68b0*/  @P2 IMAD.MOV R15, RZ, RZ, R11 ;  /* 0x000000ffff0f2224 */ /* 0x000fe200078e020b */
[----:B------:R-:W-:Y:S01]  /*68c0*/  UIADD3 UR7, -UR14, URZ, URZ ;  /* 0x0000003f0e077290 */ /* 0x000fe2000fffe13f */
[----:B------:R-:W-:Y:S01]  /*68d0*/  VIADD R12, R9, 0x1 ;  /* 0x00000001090c7836 */ /* 0x000fe20000000000 */
[----:B------:R-:W-:Y:S01]  /*68e0*/  UIADD3 UR6, UP1, UR28, 0xf0, URZ ;  /* 0x000000f01c067890 */ /* 0x000fe2000ff3e03f */
[----:B------:R-:W-:Y:S01]  /*68f0*/  VIADD R13, R8, 0x1 ;  /* 0x00000001080d7836 */ /* 0x000fe20000000000 */
[----:B-1----:R-:W-:Y:S01]  /*6900*/  ISETP.NE.AND P3, PT, R15, R16, PT ;  /* 0x000000100f00720c */ /* 0x002fe20003f65270 */
[----:B------:R-:W-:Y:S01]  /*6910*/  @UP0 ULDC UR10, c[0x0][0x39c] ;  /* 0x0000e700000a0ab9 */ /* 0x000fe20000000800 */
[----:B------:R-:W-:Y:S01]  /*6920*/  @UP0 ULDC UR30, c[0x0][0x3a0] ;  /* 0x0000e800001e0ab9 */ /* 0x000fe20000000800 */
[----:B------:R-:W-:Y:S01]  /*6930*/  UIMAD.WIDE.U32 UR10, UR14, UR10, URZ ;  /* 0x0000000a0e0a72a5 */ /* 0x000fe2000f8e003f */
[----:B------:R-:W-:Y:S01]  /*6940*/  SEL R10, R14, RZ, P2 ;  /* 0x000000ff0e0a7207 */ /* 0x000fe20001000000 */
[----:B------:R-:W-:Y:S01]  /*6950*/  UIMAD UR7, UR24, UR7, UR13 ;  /* 0x00000007180772a4 */ /* 0x000fe2000f8e020d */
[----:B------:R-:W-:Y:S01]  /*6960*/  R2UR UR13, R9 ;  /* 0x00000000090d72ca */ /* 0x000fe200000e0000 */
[----:B------:R-:W-:Y:S01]  /*6970*/  @UP0 USHF.R.U32.HI UR22, URZ, UR30, UR11 ;  /* 0x0000001e3f160299 */ /* 0x000fe2000801160b */
[----:B------:R-:W-:Y:S01]  /*6980*/  SEL R7, R7, RZ, P5 ;  /* 0x000000ff07077207 */ /* 0x000fe20002800000 */
[----:B------:R-:W-:Y:S01]  /*6990*/  UIMAD UR19, UR19, UR8, UR12 ;  /* 0x00000008131372a4 */ /* 0x000fe2000f8e020c */
[----:B------:R-:W-:Y:S01]  /*69a0*/  R2UR UR12, R11 ;  /* 0x000000000b0c72ca */ /* 0x000fe200000e0000 */
[----:B------:R-:W-:Y:S01]  /*69b0*/  UIADD3 UR8, -UR22, URZ, URZ ;  /* 0x0000003f16087290 */ /* 0x000fe2000fffe13f */
[----:B------:R-:W-:Y:S01]  /*69c0*/  R2UR UR11, R2 ;  /* 0x00000000020b72ca */ /* 0x000fe200000e0000 */
[----:B------:R-:W-:Y:S01]  /*69d0*/  @P3 IMAD.MOV R12, RZ, RZ, R9 ;  /* 0x000000ffff0c3224 */ /* 0x000fe200078e0209 */
[----:B------:R-:W-:Y:S01]  /*69e0*/  UIADD3 UR28, UP2, UR28, 0x270, URZ ;  /* 0x000002701c1c7890 */ /* 0x000fe2000ff5e03f */
[----:B------:R-:W-:Y:S01]  /*69f0*/  SEL R9, RZ, 0x1, P5 ;  /* 0x00000001ff097807 */ /* 0x000fe20002800000 */
[----:B------:R-:W-:Y:S01]  /*6a00*/  UIMAD UR5, UR5, UR8, UR14 ;  /* 0x00000008050572a4 */ /* 0x000fe2000f8e020e */
[----:B------:R-:W-:Y:S01]  /*6a10*/  R2UR UR14, R8 ;  /* 0x00000000080e72ca */ /* 0x000fe200000e0000 */
[----:B------:R-:W-:Y:S01]  /*6a20*/  UIMAD UR20, UR7, UR9, UR20 ;  /* 0x00000009071472a4 */ /* 0x000fe2000f8e0214 */
[----:B------:R-:W-:Y:S01]  /*6a30*/  ISETP.NE.AND P4, PT, R12, R17, PT ;  /* 0x000000110c00720c */ /* 0x000fe20003f85270 */
[----:B------:R-:W-:Y:S01]  /*6a40*/  UIMAD UR21, UR5, UR4, UR21 ;  /* 0x00000004051572a4 */ /* 0x000fe2000f8e0215 */
[----:B------:R-:W-:Y:S01]  /*6a50*/  LOP3.LUT R6, R6, R9, RZ, 0x3c, !PT ;  /* 0x0000000906067212 */ /* 0x000fe200078e3cff */
[----:B------:R-:W-:Y:S01]  /*6a60*/  UIADD3.X UR7, URZ, UR29, URZ, UP1, !UPT ;  /* 0x0000001d3f077290 */ /* 0x000fe20008ffe43f */
[----:B------:R-:W-:Y:S01]  /*6a70*/  SEL R11, R15, RZ, P3 ;  /* 0x000000ff0f0b7207 */ /* 0x000fe20001800000 */
[----:B------:R-:W-:Y:S01]  /*6a80*/  UPRMT UR4, UR25, 0x5410, URZ ;  /* 0x0000541019047896 */ /* 0x000fe2000800003f */
[----:B------:R-:W-:Y:S01]  /*6a90*/  SEL R9, R12, RZ, P4 ;  /* 0x000000ff0c097207 */ /* 0x000fe20002000000 */
[----:B------:R-:W-:-:S02]  /*6aa0*/  UIADD3 UR8, UR23, 0x24000, URZ ;  /* 0x0002400017087890 */ /* 0x000fc4000fffe03f */
[----:B------:R-:W-:Y:S01]  /*6ab0*/  UIADD3.X UR29, URZ, UR29, URZ, UP2, !UPT ;  /* 0x0000001d3f1d7290 */ /* 0x000fe200097fe43f */
[----:B------:R-:W-:Y:S01]  /*6ac0*/  UMOV UR9, UR17 ;  /* 0x0000001100097c82 */ /* 0x000fe20008000000 */
[----:B------:R-:W-:Y:S02]  /*6ad0*/  UMOV UR10, UR18 ;  /* 0x00000012000a7c82 */ /* 0x000fe40008000000 */
[----:B------:R-:W-:Y:S01]  /*6ae0*/  @P4 IMAD.MOV R13, RZ, RZ, R8 ;  /* 0x000000ffff0d4224 */ /* 0x000fe200078e0208 */
[----:B------:R1:W-:Y:S03]  /*6af0*/  UTMALDG.5D.IM2COL [UR16], [UR6], UR4 ;  /* 0x00000010060073b4 */ /* 0x0003e60008060004 */
[----:B------:R-:W-:Y:S01]  /*6b00*/  IMAD.MOV.U32 R8, RZ, RZ, R13 ;  /* 0x000000ffff087224 */ /* 0x000fe200078e000d */
[----:B------:R1:W-:Y:S02]  /*6b10*/  UTMALDG.5D.MULTICAST [UR8], [UR28], UR31, desc[UR26] ;  /* 0x00001a081c0073b4 */ /* 0x0003e4000802181f */
[----:B-1----:R-:W-:Y:S05]  /*6b20*/  @P6 BRA `(.L_x_155) ;  /* 0xfffffff800486947 */ /* 0x002fea000383ffff */
.L_x_151:
[----:B------:R-:W-:Y:S01]  /*6b30*/  ISETP.GE.U32.AND P2, PT, R5, 0x12, PT ;  /* 0x000000120500780c */ /* 0x000fe20003f46070 */
[----:B------:R-:W-:Y:S05]  /*6b40*/  WARPSYNC.ALL ;  /* 0x0000000000007948 */ /* 0x000fea0003800000 */
[----:B------:R-:W-:-:S07]  /*6b50*/  ELECT P1, URZ, PT ;  /* 0x00000000003f782f */ /* 0x000fce0003820000 */
[----:B0-----:R-:W-:-:S05]  /*6b60*/  @P2 IMAD.WIDE.U32 R6, R5, 0x38e38e39, RZ ;  /* 0x38e38e3905062825 */ /* 0x001fca00078e00ff */
[----:B--2--5:R-:W-:-:S04]  /*6b70*/  @P2 SHF.R.U32.HI R0, RZ, 0x2, R7 ;  /* 0x00000002ff002819 */ /* 0x024fc80000011607 */
[----:B------:R-:W-:-:S04]  /*6b80*/  @P2 LOP3.LUT R0, R0, 0x1, RZ, 0xc0, !PT ;  /* 0x0000000100002812 */ /* 0x000fc800078ec0ff */
[----:B------:R-:W-:Y:S01]  /*6b90*/  @P2 ISETP.NE.U32.AND P0, PT, R0, 0x1, PT ;  /* 0x000000010000280c */ /* 0x000fe20003f05070 */
[----:B------:R-:W-:-:S12]  /*6ba0*/  @!P1 EXIT ;  /* 0x000000000000994d */ /* 0x000fd80003800000 */
[----:B------:R-:W-:Y:S01]  /*6bb0*/  LOP3.LUT R3, R3, 0x2, RZ, 0xfc, !PT ;  /* 0x0000000203037812 */ /* 0x000fe200078efcff */
[----:B------:R-:W-:Y:S01]  /*6bc0*/  IMAD.MOV.U32 R4, RZ, RZ, 0x1 ;  /* 0x00000001ff047424 */ /* 0x000fe200078e00ff */
[----:B------:R-:W-:Y:S02]  /*6bd0*/  @P2 ISETP.NE.U32.AND.EX P0, PT, RZ, RZ, PT, P0 ;  /* 0x000000ffff00220c */ /* 0x000fe40003f05100 */
[----:B------:R-:W-:Y:S02]  /*6be0*/  ISETP.NE.AND P1, PT, R3, 0x3, PT ;  /* 0x000000030300780c */ /* 0x000fe40003f25270 */
[----:B------:R-:W-:-:S11]  /*6bf0*/  @P2 SEL R4, RZ, 0x1, !P0 ;  /* 0x00000001ff042807 */ /* 0x000fd60004000000 */
[----:B------:R-:W-:Y:S05]  /*6c00*/  @!P1 BRA `(.L_x_156) ;  /* 0x0000000000049947 */ /* 0x000fea0003800000 */
[----:B------:R-:W-:Y:S01]  /*6c10*/  BPT.TRAP 0x1 ;  /* 0x000000040000795c */ /* 0x000fe20000300000 */
.L_x_156:
[----:B------:R-:W0:Y:S01]  /*6c20*/  S2R R7, SR_CgaCtaId ;  /* 0x0000000000077919 */ /* 0x000e220000008800 */
[----:B------:R-:W-:Y:S01]  /*6c30*/  IMAD.WIDE.U32 R2, R5, 0x38e38e39, RZ ;  /* 0x38e38e3905027825 */ /* 0x000fe200078e00ff */
[----:B------:R-:W-:-:S04]  /*6c40*/  MOV R0, 0x400 ;  /* 0x0000040000007802 */ /* 0x000fc80000000f00 */
[----:B------:R-:W-:Y:S02]  /*6c50*/  SHF.R.U32.HI R2, RZ, 0x2, R3 ;  /* 0x00000002ff027819 */ /* 0x000fe40000011603 */
[----:B------:R-:W-:-:S03]  /*6c60*/  SHF.L.U32 R3, R4, 0x1f, RZ ;  /* 0x0000001f04037819 */ /* 0x000fc600000006ff */
[----:B------:R-:W-:Y:S01]  /*6c70*/  IMAD R5, R2, -0x12, R5 ;  /* 0xffffffee02057824 */ /* 0x000fe200078e0205 */
[----:B0-----:R-:W-:-:S05]  /*6c80*/  LEA R0, R7, R0, 0x18 ;  /* 0x0000000007007211 */ /* 0x001fca00078ec0ff */
[----:B------:R-:W-:-:S04]  /*6c90*/  VIADD R0, R0, 0x36090 ;  /* 0x0003609000007836 */ /* 0x000fc80000000000 */
[----:B------:R-:W-:-:S07]  /*6ca0*/  IMAD R2, R5, 0x8, R0 ;  /* 0x0000000805027824 */ /* 0x000fce00078e0200 */
.L_x_157:
[----:B0-----:R0:W1:Y:S02]  /*6cb0*/  SYNCS.PHASECHK.TRANS64.TRYWAIT P0, [R2+URZ], R3 ;  /* 0x00000003020075a7 */ /* 0x001064000800017f */
[----:B-1----:R-:W-:Y:S05]  /*6cc0*/  @!P0 NANOSLEEP.SYNCS 0x989680 ;  /* 0x009896800000895d */ /* 0x002fea0003900000 */
[----:B------:R-:W1:Y:S02]  /*6cd0*/  @!P0 SYNCS.PHASECHK.TRANS64 P0, [R2+URZ], R3 ;  /* 0x00000003020085a7 */ /* 0x000e64000800007f */
[----:B-1----:R-:W-:Y:S05]  /*6ce0*/  @!P0 BRA `(.L_x_157) ;  /* 0xfffffffc00f08947 */ /* 0x002fea000383ffff */
[----:B------:R-:W-:-:S05]  /*6cf0*/  VIADD R5, R5, 0x1 ;  /* 0x0000000105057836 */ /* 0x000fca0000000000 */
[----:B------:R-:W-:-:S04]  /*6d00*/  ISETP.NE.AND P0, PT, R5, 0x12, PT ;  /* 0x000000120500780c */ /* 0x000fc80003f05270 */
[----:B0-----:R-:W-:Y:S02]  /*6d10*/  SEL R3, RZ, 0x1, P0 ;  /* 0x00000001ff037807 */ /* 0x001fe40000000000 */
[----:B------:R-:W-:Y:S02]  /*6d20*/  SEL R5, R5, RZ, P0 ;  /* 0x000000ff05057207 */ /* 0x000fe40000000000 */
[----:B------:R-:W-:-:S03]  /*6d30*/  LOP3.LUT R7, R4, R3, RZ, 0x3c, !PT ;  /* 0x0000000304077212 */ /* 0x000fc600078e3cff */
[----:B------:R-:W-:Y:S01]  /*6d40*/  IMAD R2, R5, 0x8, R0 ;  /* 0x0000000805027824 */ /* 0x000fe200078e0200 */
[----:B------:R-:W-:-:S07]  /*6d50*/  SHF.L.U32 R3, R7, 0x1f, RZ ;  /* 0x0000001f07037819 */ /* 0x000fce00000006ff */
.L_x_158:
        /* <DEDUP_REMOVED lines=11> */
.L_x_159:
        /* <DEDUP_REMOVED lines=11> */
.L_x_160:
        /* <DEDUP_REMOVED lines=11> */
.L_x_161:
        /* <DEDUP_REMOVED lines=11> */
.L_x_162:
        /* <DEDUP_REMOVED lines=11> */
.L_x_163:
        /* <DEDUP_REMOVED lines=11> */
.L_x_164:
        /* <DEDUP_REMOVED lines=11> */
.L_x_165:
        /* <DEDUP_REMOVED lines=11> */
.L_x_166:
        /* <DEDUP_REMOVED lines=11> */
.L_x_167:
        /* <DEDUP_REMOVED lines=11> */
.L_x_168:
        /* <DEDUP_REMOVED lines=11> */
.L_x_169:
        /* <DEDUP_REMOVED lines=11> */
.L_x_170:
        /* <DEDUP_REMOVED lines=11> */
.L_x_171:
        /* <DEDUP_REMOVED lines=11> */
.L_x_172:
        /* <DEDUP_REMOVED lines=11> */
.L_x_173:
        /* <DEDUP_REMOVED lines=11> */
.L_x_174:
[----:B0-----:R0:W1:Y:S02]  /*7860*/  SYNCS.PHASECHK.TRANS64.TRYWAIT P0, [R5+URZ], R0 ;  /* 0x00000000050075a7 */ /* 0x001064000800017f */
[----:B-1----:R-:W-:Y:S05]  /*7870*/  @!P0 NANOSLEEP.SYNCS 0x989680 ;  /* 0x009896800000895d */ /* 0x002fea0003900000 */
[----:B------:R-:W1:Y:S02]  /*7880*/  @!P0 SYNCS.PHASECHK.TRANS64 P0, [R5+URZ], R0 ;  /* 0x00000000050085a7 */ /* 0x000e64000800007f */
[----:B-1----:R-:W-:Y:S05]  /*7890*/  @P0 EXIT ;  /* 0x000000000000094d */ /* 0x002fea0003800000 */
[----:B------:R-:W-:Y:S05]  /*78a0*/  BRA `(.L_x_174) ;  /* 0xfffffffc00ec7947 */ /* 0x000fea000383ffff */
.L_x_175:
[----:B------:R-:W-:-:S00]  /*78b0*/  BRA `(.L_x_175) ;  /* 0xfffffffc00fc7947 */ /* 0x000fc0000383ffff */
[----:B------:R-:W-:-:S00]  /*78c0*/  NOP ;  /* 0x0000000000007918 */ /* 0x000fc00000000000 */
        /* <DEDUP_REMOVED lines=11> */
.L_x_176:


//--------------------- .nv.shared._ZN7cutlass13device_kernelINS_4conv6kernel13ConvUniversalINS1_16ConvProblemShapeILNS1_8OperatorE0ELi3EEENS1_10collective14CollectiveConvINS1_46MainloopSm90TmaGmmaWarpSpecializedImplicitGemmILS5_0ELi18ELi3EN4cute5tupleIJNSA_1CILi2EEENSC_ILi1EEESE_EEENS1_36KernelImplicitTmaWarpSpecializedSm90ELi1EEENSB_IJNSC_ILi128EEENSC_ILi64EEENSB_IJNSC_ILi32EEEEEEEEENS_10bfloat16_tESN_NSA_8TiledMMAINSA_8MMA_AtomIJNSA_4SM904GMMA27MMA_64x64x16_F32BF16BF16_SSILNSR_5MajorE0ELST_0ELNSR_7ScaleInE1ELSU_1EEEEEENSA_6LayoutINSB_IJSE_SE_SE_EEENSB_IJNSC_ILi0EEESZ_SZ_EEEEENSB_IJNSA_10UnderscoreES12_S12_EEEEENS7_6detail26Sm90ImplicitGemmTileTraitsINSA_20SM90_TMA_LOAD_IM2COLENSA_14ComposedLayoutINSA_7SwizzleILi2ELi4ELi3EEENSA_18smem_ptr_flag_bitsILi16EEENSX_INSB_IJNSB_IJNSC_ILi8EEENSC_ILi16EEEEEENSB_IJSK_SE_EEENSB_IJSE_NSC_ILi18EEEEEEEEENSB_IJNSB_IJSK_NSC_ILi256EEEEEENSB_IJSE_SZ_EEENSB_IJSZ_NSC_ILi4096EEEEEEEEEEEEEvEENS16_INSA_23SM90_TMA_LOAD_MULTICASTENS18_IS1A_S1C_NSX_INSB_IJNSB_IJS1D_S1D_EEES1G_S1I_EEENSB_IJS1L_S1M_NSB_IJSZ_NSC_ILi2048EEEEEEEEEEEEEvEEEENS_8epilogue10collective6detail29Sm90TmaWarpSpecializedAdapterINS24_15DefaultEpilogueISN_NSB_IJNSB_IJllllEEESE_SZ_EEES29_NS23_6thread17LinearCombinationISN_Li1EffLNS2A_9ScaleType4KindE0ELNS_15FloatRoundStyleE2ESN_EENS_4gemm15EpilogueDefaultEEEEEvvEEEEvNT_6ParamsE --------------------------
	.section	.nv.shared._ZN7cutlass13device_kernelINS_4conv6kernel13ConvUniversalINS1_16ConvProblemShapeILNS1_8OperatorE0ELi3EEENS1_10collective14CollectiveConvINS1_46MainloopSm90TmaGmmaWarpSpecializedImplicitGemmILS5_0ELi18ELi3EN4cute5tupleIJNSA_1CILi2EEENSC_ILi1EEESE_EEENS1_36KernelImplicitTmaWarpSpecializedSm90ELi1EEENSB_IJNSC_ILi128EEENSC_ILi64EEENSB_IJNSC_ILi32EEEEEEEEENS_10bfloat16_tESN_NSA_8TiledMMAINSA_8MMA_AtomIJNSA_4SM904GMMA27MMA_64x64x16_F32BF16BF16_SSILNSR_5MajorE0ELST_0ELNSR_7ScaleInE1ELSU_1EEEEEENSA_6LayoutINSB_IJSE_SE_SE_EEENSB_IJNSC_ILi0EEESZ_SZ_EEEEENSB_IJNSA_10UnderscoreES12_S12_EEEEENS7_6detail26Sm90ImplicitGemmTileTraitsINSA_20SM90_TMA_LOAD_IM2COLENSA_14ComposedLayoutINSA_7SwizzleILi2ELi4ELi3EEENSA_18smem_ptr_flag_bitsILi16EEENSX_INSB_IJNSB_IJNSC_ILi8EEENSC_ILi16EEEEEENSB_IJSK_SE_EEENSB_IJSE_NSC_ILi18EEEEEEEEENSB_IJNSB_IJSK_NSC_ILi256EEEEEENSB_IJSE_SZ_EEENSB_IJSZ_NSC_ILi4096EEEEEEEEEEEEEvEENS16_INSA_23SM90_TMA_LOAD_MULTICASTENS18_IS1A_S1C_NSX_INSB_IJNSB_IJS1D_S1D_EEES1G_S1I_EEENSB_IJS1L_S1M_NSB_IJSZ_NSC_ILi2048EEEEEEEEEEEEEvEEEENS_8epilogue10collective6detail29Sm90TmaWarpSpecializedAdapterINS24_15DefaultEpilogueISN_NSB_IJNSB_IJllllEEESE_SZ_EEES29_NS23_6thread17LinearCombinationISN_Li1EffLNS2A_9ScaleType4KindE0ELNS_15FloatRoundStyleE2ESN_EENS_4gemm15EpilogueDefaultEEEEEvvEEEEvNT_6ParamsE,"aw",@nobits
	.sectionflags	@""
	.align	16
	.zero		1024


//--------------------- .nv.shared.reserved.0     --------------------------
	.section	.nv.shared.reserved.0,"aw",@nobits
	.weak		__nv_reservedSMEM_offset_0_alias
	.size		__nv_reservedSMEM_offset_0_alias, 0, 0
	.other		__nv_reservedSMEM_offset_0_alias,@"STO_CUDA_RESERVED_SHARED STV_DEFAULT"
__nv_reservedSMEM_offset_0_alias:
	.zero		0


//--------------------- .nv.global                --------------------------
	.section	.nv.global,"aw",@nobits
.nv.global:
	.type		_ZN39_INTERNAL_860e6618_4_k_cu_7fa13281_29624cute1_E,@object
	.size		_ZN39_INTERNAL_860e6618_4_k_cu_7fa13281_29624cute1_E,(_ZN39_INTERNAL_860e6618_4_k_cu_7fa13281_29624cuda3std3__45__cpo6cbeginE - _ZN39_INTERNAL_860e6618_4_k_cu_7fa13281_29624cute1_E)
_ZN39_INTERNAL_860e6618_4_k_cu_7fa13281_29624cute1_E:
	.zero		1
	.type		_ZN39_INTERNAL_860e6618_4_k_cu_7fa13281_29624cuda3std3__45__cpo6cbeginE,@object
	.size		_ZN39_INTERNAL_860e6618_4_k_cu_7fa13281_29624cuda3std3__45__cpo6cbeginE,(_ZN39_INTERNAL_860e6618_4_k_cu_7fa13281_29624cuda3std3__48in_placeE - _ZN39_INTERNAL_860e6618_4_k_cu_7fa13281_29624cuda3std3__45__cpo6cbeginE)
_ZN39_INTERNAL_860e6618_4_k_cu_7fa13281_29624cuda3std3__45__cpo6cbeginE:
	.zero		1
	.type		_ZN39_INTERNAL_860e6618_4_k_cu_7fa13281_29624cuda3std3__48in_placeE,@object
	.size		_ZN39_INTERNAL_860e6618_4_k_cu_7fa13281_29624cuda3std3__48in_placeE,(_ZN39_INTERNAL_860e6618_4_k_cu_7fa13281_29624cuda3std6ranges3__45__cpo9iter_moveE - _ZN39_INTERNAL_860e6618_4_k_cu_7fa13281_29624cuda3std3__48in_placeE)
_ZN39_INTERNAL_860e6618_4_k_cu_7fa13281_29624cuda3std3__48in_placeE:
	.zero		1
	.type		_ZN39_INTERNAL_860e6618_4_k_cu_7fa13281_29624cuda3std6ranges3__45__cpo9iter_moveE,@object
	.size		_ZN39_INTERNAL_860e6618_4_k_cu_7fa13281_29624cuda3std6ranges3__45__cpo9iter_moveE,(_ZN39_INTERNAL_860e6618_4_k_cu_7fa13281_29624cuda3std3__45__cpo5beginE - _ZN39_INTERNAL_860e6618_4_k_cu_7fa13281_29624cuda3std6ranges3__45__cpo9iter_moveE)
_ZN39_INTERNAL_860e6618_4_k_cu_7fa13281_29624cuda3std6ranges3__45__cpo9iter_moveE:
	.zero		1
	.type		_ZN39_INTERNAL_860e6618_4_k_cu_7fa13281_29624cuda3std3__45__cpo5beginE,@object
	.size		_ZN39_INTERNAL_860e6618_4_k_cu_7fa13281_29624cuda3std3__45__cpo5beginE,(_ZN39_INTERNAL_860e6618_4_k_cu_7fa13281_29624cuda3std3__441_GLOBAL__N__860e6618_4_k_cu_7fa13281_29626ignoreE - _ZN39_INTERNAL_860e6618_4_k_cu_7fa13281_29624cuda3std3__45__cpo5beginE)
_ZN39_INTERNAL_860e6618_4_k_cu_7fa13281_29624cuda3std3__45__cpo5beginE:
	.zero		1
	.type		_ZN39_INTERNAL_860e6618_4_k_cu_7fa13281_29624cuda3std3__441_GLOBAL__N__860e6618_4_k_cu_7fa13281_29626ignoreE,@object
	.size		_ZN39_INTERNAL_860e6618_4_k_cu_7fa13281_29624cuda3std3__441_GLOBAL__N__860e6618_4_k_cu_7fa13281_29626ignoreE,(_ZN39_INTERNAL_860e6618_4_k_cu_7fa13281_29624cute7productE - _ZN39_INTERNAL_860e6618_4_k_cu_7fa13281_29624cuda3std3__441_GLOBAL__N__860e6618_4_k_cu_7fa13281_29626ignoreE)
_ZN39_INTERNAL_860e6618_4_k_cu_7fa13281_29624cuda3std3__441_GLOBAL__N__860e6618_4_k_cu_7fa13281_29626ignoreE:
	.zero		1
	.type		_ZN39_INTERNAL_860e6618_4_k_cu_7fa13281_29624cute7productE,@object
	.size		_ZN39_INTERNAL_860e6618_4_k_cu_7fa13281_29624cute7productE,(_ZN39_INTERNAL_860e6618_4_k_cu_7fa13281_29624cuda3std3__45__cpo3endE - _ZN39_INTERNAL_860e6618_4_k_cu_7fa13281_29624cute7productE)
_ZN39_INTERNAL_860e6618_4_k_cu_7fa13281_29624cute7productE:
	.zero		1
	.type		_ZN39_INTERNAL_860e6618_4_k_cu_7fa13281_29624cuda3std3__45__cpo3endE,@object
	.size		_ZN39_INTERNAL_860e6618_4_k_cu_7fa13281_29624cuda3std3__45__cpo3endE,(_ZN39_INTERNAL_860e6618_4_k_cu_7fa13281_29624cuda3std3__419piecewise_constructE - _ZN39_INTERNAL_860e6618_4_k_cu_7fa13281_29624cuda3std3__45__cpo3endE)
_ZN39_INTERNAL_860e6618_4_k_cu_7fa13281_29624cuda3std3__45__cpo3endE:
	.zero		1
	.type		_ZN39_INTERNAL_860e6618_4_k_cu_7fa13281_29624cuda3std3__419piecewise_constructE,@object
	.size		_ZN39_INTERNAL_860e6618_4_k_cu_7fa13281_29624cuda3std3__419piecewise_constructE,(_ZN39_INTERNAL_860e6618_4_k_cu_7fa13281_29624cuda3std3__45__cpo4cendE - _ZN39_INTERNAL_860e6618_4_k_cu_7fa13281_29624cuda3std3__419piecewise_constructE)
_ZN39_INTERNAL_860e6618_4_k_cu_7fa13281_29624cuda3std3__419piecewise_constructE:
	.zero		1
	.type		_ZN39_INTERNAL_860e6618_4_k_cu_7fa13281_29624cuda3std3__45__cpo4cendE,@object
	.size		_ZN39_INTERNAL_860e6618_4_k_cu_7fa13281_29624cuda3std3__45__cpo4cendE,(_ZN39_INTERNAL_860e6618_4_k_cu_7fa13281_29624cuda3std6ranges3__45__cpo4swapE - _ZN39_INTERNAL_860e6618_4_k_cu_7fa13281_29624cuda3std3__45__cpo4cendE)
_ZN39_INTERNAL_860e6618_4_k_cu_7fa13281_29624cuda3std3__45__cpo4cendE:
	.zero		1
	.type		_ZN39_INTERNAL_860e6618_4_k_cu_7fa13281_29624cuda3std6ranges3__45__cpo4swapE,@object
	.size		_ZN39_INTERNAL_860e6618_4_k_cu_7fa13281_29624cuda3std6ranges3__45__cpo4swapE,(.L_7 - _ZN39_INTERNAL_860e6618_4_k_cu_7fa13281_29624cuda3std6ranges3__45__cpo4swapE)
_ZN39_INTERNAL_860e6618_4_k_cu_7fa13281_29624cuda3std6ranges3__45__cpo4swapE:
	.zero		1
.L_7:


//--------------------- .nv.constant0._ZN7cutlass13device_kernelINS_4conv6kernel13ConvUniversalINS1_16ConvProblemShapeILNS1_8OperatorE0ELi3EEENS1_10collective14CollectiveConvINS1_46MainloopSm90TmaGmmaWarpSpecializedImplicitGemmILS5_0ELi18ELi3EN4cute5tupleIJNSA_1CILi2EEENSC_ILi1EEESE_EEENS1_36KernelImplicitTmaWarpSpecializedSm90ELi1EEENSB_IJNSC_ILi128EEENSC_ILi64EEENSB_IJNSC_ILi32EEEEEEEEENS_10bfloat16_tESN_NSA_8TiledMMAINSA_8MMA_AtomIJNSA_4SM904GMMA27MMA_64x64x16_F32BF16BF16_SSILNSR_5MajorE0ELST_0ELNSR_7ScaleInE1ELSU_1EEEEEENSA_6LayoutINSB_IJSE_SE_SE_EEENSB_IJNSC_ILi0EEESZ_SZ_EEEEENSB_IJNSA_10UnderscoreES12_S12_EEEEENS7_6detail26Sm90ImplicitGemmTileTraitsINSA_20SM90_TMA_LOAD_IM2COLENSA_14ComposedLayoutINSA_7SwizzleILi2ELi4ELi3EEENSA_18smem_ptr_flag_bitsILi16EEENSX_INSB_IJNSB_IJNSC_ILi8EEENSC_ILi16EEEEEENSB_IJSK_SE_EEENSB_IJSE_NSC_ILi18EEEEEEEEENSB_IJNSB_IJSK_NSC_ILi256EEEEEENSB_IJSE_SZ_EEENSB_IJSZ_NSC_ILi4096EEEEEEEEEEEEEvEENS16_INSA_23SM90_TMA_LOAD_MULTICASTENS18_IS1A_S1C_NSX_INSB_IJNSB_IJS1D_S1D_EEES1G_S1I_EEENSB_IJS1L_S1M_NSB_IJSZ_NSC_ILi2048EEEEEEEEEEEEEvEEEENS_8epilogue10collective6detail29Sm90TmaWarpSpecializedAdapterINS24_15DefaultEpilogueISN_NSB_IJNSB_IJllllEEESE_SZ_EEES29_NS23_6thread17LinearCombinationISN_Li1EffLNS2A_9ScaleType4KindE0ELNS_15FloatRoundStyleE2ESN_EENS_4gemm15EpilogueDefaultEEEEEvvEEEEvNT_6ParamsE --------------------------
	.section	.nv.constant0._ZN7cutlass13device_kernelINS_4conv6kernel13ConvUniversalINS1_16ConvProblemShapeILNS1_8OperatorE0ELi3EEENS1_10collective14CollectiveConvINS1_46MainloopSm90TmaGmmaWarpSpecializedImplicitGemmILS5_0ELi18ELi3EN4cute5tupleIJNSA_1CILi2EEENSC_ILi1EEESE_EEENS1_36KernelImplicitTmaWarpSpecializedSm90ELi1EEENSB_IJNSC_ILi128EEENSC_ILi64EEENSB_IJNSC_ILi32EEEEEEEEENS_10bfloat16_tESN_NSA_8TiledMMAINSA_8MMA_AtomIJNSA_4SM904GMMA27MMA_64x64x16_F32BF16BF16_SSILNSR_5MajorE0ELST_0ELNSR_7ScaleInE1ELSU_1EEEEEENSA_6LayoutINSB_IJSE_SE_SE_EEENSB_IJNSC_ILi0EEESZ_SZ_EEEEENSB_IJNSA_10UnderscoreES12_S12_EEEEENS7_6detail26Sm90ImplicitGemmTileTraitsINSA_20SM90_TMA_LOAD_IM2COLENSA_14ComposedLayoutINSA_7SwizzleILi2ELi4ELi3EEENSA_18smem_ptr_flag_bitsILi16EEENSX_INSB_IJNSB_IJNSC_ILi8EEENSC_ILi16EEEEEENSB_IJSK_SE_EEENSB_IJSE_NSC_ILi18EEEEEEEEENSB_IJNSB_IJSK_NSC_ILi256EEEEEENSB_IJSE_SZ_EEENSB_IJSZ_NSC_ILi4096EEEEEEEEEEEEEvEENS16_INSA_23SM90_TMA_LOAD_MULTICASTENS18_IS1A_S1C_NSX_INSB_IJNSB_IJS1D_S1D_EEES1G_S1I_EEENSB_IJS1L_S1M_NSB_IJSZ_NSC_ILi2048EEEEEEEEEEEEEvEEEENS_8epilogue10collective6detail29Sm90TmaWarpSpecializedAdapterINS24_15DefaultEpilogueISN_NSB_IJNSB_IJllllEEESE_SZ_EEES29_NS23_6thread17LinearCombinationISN_Li1EffLNS2A_9ScaleType4KindE0ELNS_15FloatRoundStyleE2ESN_EENS_4gemm15EpilogueDefaultEEEEEvvEEEEvNT_6ParamsE,"a",@progbits
	.sectionflags	@""
	.align	4
.nv.constant0._ZN7cutlass13device_kernelINS_4conv6kernel13ConvUniversalINS1_16ConvProblemShapeILNS1_8OperatorE0ELi3EEENS1_10collective14CollectiveConvINS1_46MainloopSm90TmaGmmaWarpSpecializedImplicitGemmILS5_0ELi18ELi3EN4cute5tupleIJNSA_1CILi2EEENSC_ILi1EEESE_EEENS1_36KernelImplicitTmaWarpSpecializedSm90ELi1EEENSB_IJNSC_ILi128EEENSC_ILi64EEENSB_IJNSC_ILi32EEEEEEEEENS_10bfloat16_tESN_NSA_8TiledMMAINSA_8MMA_AtomIJNSA_4SM904GMMA27MMA_64x64x16_F32BF16BF16_SSILNSR_5MajorE0ELST_0ELNSR_7ScaleInE1ELSU_1EEEEEENSA_6LayoutINSB_IJSE_SE_SE_EEENSB_IJNSC_ILi0EEESZ_SZ_EEEEENSB_IJNSA_10UnderscoreES12_S12_EEEEENS7_6detail26Sm90ImplicitGemmTileTraitsINSA_20SM90_TMA_LOAD_IM2COLENSA_14ComposedLayoutINSA_7SwizzleILi2ELi4ELi3EEENSA_18smem_ptr_flag_bitsILi16EEENSX_INSB_IJNSB_IJNSC_ILi8EEENSC_ILi16EEEEEENSB_IJSK_SE_EEENSB_IJSE_NSC_ILi18EEEEEEEEENSB_IJNSB_IJSK_NSC_ILi256EEEEEENSB_IJSE_SZ_EEENSB_IJSZ_NSC_ILi4096EEEEEEEEEEEEEvEENS16_INSA_23SM90_TMA_LOAD_MULTICASTENS18_IS1A_S1C_NSX_INSB_IJNSB_IJS1D_S1D_EEES1G_S1I_EEENSB_IJS1L_S1M_NSB_IJSZ_NSC_ILi2048EEEEEEEEEEEEEvEEEENS_8epilogue10collective6detail29Sm90TmaWarpSpecializedAdapterINS24_15DefaultEpilogueISN_NSB_IJNSB_IJllllEEESE_SZ_EEES29_NS23_6thread17LinearCombinationISN_Li1EffLNS2A_9ScaleType4KindE0ELNS_15FloatRoundStyleE2ESN_EENS_4gemm15EpilogueDefaultEEEEEvvEEEEvNT_6ParamsE:
	.zero		1664


//--------------------- SYMBOLS --------------------------

	.type		.nv.reservedSmem.offset0,@object
	.size		.nv.reservedSmem.offset0,0x4
